//
// Generated by NVIDIA NVVM Compiler
//
// Compiler Build ID: CL-36424714
// Cuda compilation tools, release 13.0, V13.0.88
// Based on NVVM 20.0.0
//

.version 9.0
.target sm_100
.address_size 64

	// .globl	_Z12transmissionPfS_ll

.visible .entry _Z12transmissionPfS_ll(
	.param .u64 .ptr .align 1 _Z12transmissionPfS_ll_param_0,
	.param .u64 .ptr .align 1 _Z12transmissionPfS_ll_param_1,
	.param .u64 _Z12transmissionPfS_ll_param_2,
	.param .u64 _Z12transmissionPfS_ll_param_3
)
{
	.reg .pred 	%p<13>;
	.reg .b32 	%r<35>;
	.reg .b32 	%f<6>;
	.reg .b64 	%rd<130>;

	ld.param.u64 	%rd63, [_Z12transmissionPfS_ll_param_0];
	ld.param.u64 	%rd64, [_Z12transmissionPfS_ll_param_1];
	ld.param.u64 	%rd61, [_Z12transmissionPfS_ll_param_2];
	ld.param.u64 	%rd62, [_Z12transmissionPfS_ll_param_3];
	cvta.to.global.u64 	%rd1, %rd64;
	cvta.to.global.u64 	%rd2, %rd63;
	mov.u32 	%r1, %ctaid.x;
	mov.u32 	%r2, %ntid.x;
	mov.u32 	%r3, %tid.x;
	mad.lo.s32 	%r4, %r1, %r2, %r3;
	cvt.u64.u32 	%rd120, %r4;
	mov.u32 	%r5, %nctaid.x;
	mul.lo.s32 	%r6, %r2, %r5;
	cvt.u64.u32 	%rd4, %r6;
	mul.lo.s64 	%rd5, %rd62, %rd61;
	setp.le.s64 	%p1, %rd5, %rd120;
	@%p1 bra 	$L__BB0_24;
	add.s64 	%rd65, %rd4, %rd120;
	max.u64 	%rd66, %rd5, %rd65;
	setp.lt.u64 	%p2, %rd65, %rd5;
	selp.u64 	%rd6, 1, 0, %p2;
	add.s64 	%rd67, %rd65, %rd6;
	sub.s64 	%rd7, %rd66, %rd67;
	and.b64  	%rd68, %rd7, -4294967296;
	setp.ne.s64 	%p3, %rd68, 0;
	@%p3 bra 	$L__BB0_3;
	cvt.u32.u64 	%r7, %rd4;
	cvt.u32.u64 	%r8, %rd7;
	div.u32 	%r9, %r8, %r7;
	cvt.u64.u32 	%rd114, %r9;
	bra.uni 	$L__BB0_4;
$L__BB0_3:
	div.u64 	%rd114, %rd7, %rd4;
$L__BB0_4:
	add.s64 	%rd11, %rd114, %rd6;
	and.b64  	%rd69, %rd11, 3;
	setp.eq.s64 	%p4, %rd69, 3;
	@%p4 bra 	$L__BB0_10;
	shl.b64 	%rd70, %rd120, 2;
	add.s64 	%rd116, %rd2, %rd70;
	shl.b64 	%rd13, %rd4, 2;
	add.s64 	%rd71, %rd11, 1;
	and.b64  	%rd115, %rd71, 3;
	cvt.u32.u64 	%r10, %rd61;
$L__BB0_6:
	.pragma "nounroll";
	or.b64  	%rd72, %rd120, %rd61;
	and.b64  	%rd73, %rd72, -4294967296;
	setp.ne.s64 	%p5, %rd73, 0;
	@%p5 bra 	$L__BB0_8;
	cvt.u32.u64 	%r11, %rd120;
	div.u32 	%r12, %r11, %r10;
	mul.lo.s32 	%r13, %r12, %r10;
	sub.s32 	%r14, %r11, %r13;
	cvt.u64.u32 	%rd118, %r12;
	cvt.u64.u32 	%rd119, %r14;
	bra.uni 	$L__BB0_9;
$L__BB0_8:
	div.s64 	%rd118, %rd120, %rd61;
	mul.lo.s64 	%rd74, %rd118, %rd61;
	sub.s64 	%rd119, %rd120, %rd74;
$L__BB0_9:
	not.b64 	%rd75, %rd118;
	ld.global.f32 	%f1, [%rd116];
	add.s64 	%rd76, %rd62, %rd75;
	mad.lo.s64 	%rd77, %rd76, %rd61, %rd119;
	shl.b64 	%rd78, %rd77, 2;
	add.s64 	%rd79, %rd1, %rd78;
	st.global.f32 	[%rd79], %f1;
	add.s64 	%rd120, %rd120, %rd4;
	add.s64 	%rd116, %rd116, %rd13;
	add.s64 	%rd115, %rd115, -1;
	setp.ne.s64 	%p6, %rd115, 0;
	@%p6 bra 	$L__BB0_6;
$L__BB0_10:
	setp.lt.u64 	%p7, %rd11, 3;
	@%p7 bra 	$L__BB0_24;
$L__BB0_11:
	or.b64  	%rd80, %rd120, %rd61;
	and.b64  	%rd81, %rd80, -4294967296;
	setp.ne.s64 	%p8, %rd81, 0;
	@%p8 bra 	$L__BB0_13;
	cvt.u32.u64 	%r15, %rd61;
	cvt.u32.u64 	%r16, %rd120;
	div.u32 	%r17, %r16, %r15;
	mul.lo.s32 	%r18, %r17, %r15;
	sub.s32 	%r19, %r16, %r18;
	cvt.u64.u32 	%rd122, %r17;
	cvt.u64.u32 	%rd123, %r19;
	bra.uni 	$L__BB0_14;
$L__BB0_13:
	div.s64 	%rd122, %rd120, %rd61;
	mul.lo.s64 	%rd82, %rd122, %rd61;
	sub.s64 	%rd123, %rd120, %rd82;
$L__BB0_14:
	not.b64 	%rd83, %rd122;
	shl.b64 	%rd84, %rd120, 2;
	add.s64 	%rd35, %rd2, %rd84;
	ld.global.f32 	%f2, [%rd35];
	add.s64 	%rd85, %rd62, %rd83;
	mad.lo.s64 	%rd86, %rd85, %rd61, %rd123;
	shl.b64 	%rd87, %rd86, 2;
	add.s64 	%rd88, %rd1, %rd87;
	st.global.f32 	[%rd88], %f2;
	add.s64 	%rd36, %rd120, %rd4;
	or.b64  	%rd89, %rd36, %rd61;
	and.b64  	%rd90, %rd89, -4294967296;
	setp.ne.s64 	%p9, %rd90, 0;
	@%p9 bra 	$L__BB0_16;
	cvt.u32.u64 	%r20, %rd61;
	cvt.u32.u64 	%r21, %rd36;
	div.u32 	%r22, %r21, %r20;
	mul.lo.s32 	%r23, %r22, %r20;
	sub.s32 	%r24, %r21, %r23;
	cvt.u64.u32 	%rd124, %r22;
	cvt.u64.u32 	%rd125, %r24;
	bra.uni 	$L__BB0_17;
$L__BB0_16:
	div.s64 	%rd124, %rd36, %rd61;
	mul.lo.s64 	%rd91, %rd124, %rd61;
	sub.s64 	%rd125, %rd36, %rd91;
$L__BB0_17:
	not.b64 	%rd92, %rd124;
	shl.b64 	%rd43, %rd4, 2;
	add.s64 	%rd44, %rd35, %rd43;
	ld.global.f32 	%f3, [%rd44];
	add.s64 	%rd93, %rd62, %rd92;
	mad.lo.s64 	%rd94, %rd93, %rd61, %rd125;
	shl.b64 	%rd95, %rd94, 2;
	add.s64 	%rd96, %rd1, %rd95;
	st.global.f32 	[%rd96], %f3;
	add.s64 	%rd45, %rd36, %rd4;
	or.b64  	%rd97, %rd45, %rd61;
	and.b64  	%rd98, %rd97, -4294967296;
	setp.ne.s64 	%p10, %rd98, 0;
	@%p10 bra 	$L__BB0_19;
	cvt.u32.u64 	%r25, %rd61;
	cvt.u32.u64 	%r26, %rd45;
	div.u32 	%r27, %r26, %r25;
	mul.lo.s32 	%r28, %r27, %r25;
	sub.s32 	%r29, %r26, %r28;
	cvt.u64.u32 	%rd126, %r27;
	cvt.u64.u32 	%rd127, %r29;
	bra.uni 	$L__BB0_20;
$L__BB0_19:
	div.s64 	%rd126, %rd45, %rd61;
	mul.lo.s64 	%rd99, %rd126, %rd61;
	sub.s64 	%rd127, %rd45, %rd99;
$L__BB0_20:
	not.b64 	%rd100, %rd126;
	add.s64 	%rd52, %rd44, %rd43;
	ld.global.f32 	%f4, [%rd52];
	add.s64 	%rd101, %rd62, %rd100;
	mad.lo.s64 	%rd102, %rd101, %rd61, %rd127;
	shl.b64 	%rd103, %rd102, 2;
	add.s64 	%rd104, %rd1, %rd103;
	st.global.f32 	[%rd104], %f4;
	add.s64 	%rd53, %rd45, %rd4;
	or.b64  	%rd105, %rd53, %rd61;
	and.b64  	%rd106, %rd105, -4294967296;
	setp.ne.s64 	%p11, %rd106, 0;
	@%p11 bra 	$L__BB0_22;
	cvt.u32.u64 	%r30, %rd61;
	cvt.u32.u64 	%r31, %rd53;
	div.u32 	%r32, %r31, %r30;
	mul.lo.s32 	%r33, %r32, %r30;
	sub.s32 	%r34, %r31, %r33;
	cvt.u64.u32 	%rd128, %r32;
	cvt.u64.u32 	%rd129, %r34;
	bra.uni 	$L__BB0_23;
$L__BB0_22:
	div.s64 	%rd128, %rd53, %rd61;
	mul.lo.s64 	%rd107, %rd128, %rd61;
	sub.s64 	%rd129, %rd53, %rd107;
$L__BB0_23:
	not.b64 	%rd108, %rd128;
	add.s64 	%rd109, %rd52, %rd43;
	ld.global.f32 	%f5, [%rd109];
	add.s64 	%rd110, %rd62, %rd108;
	mad.lo.s64 	%rd111, %rd110, %rd61, %rd129;
	shl.b64 	%rd112, %rd111, 2;
	add.s64 	%rd113, %rd1, %rd112;
	st.global.f32 	[%rd113], %f5;
	add.s64 	%rd120, %rd53, %rd4;
	setp.lt.s64 	%p12, %rd120, %rd5;
	@%p12 bra 	$L__BB0_11;
$L__BB0_24:
	bar.sync 	0;
	ret;

}


// ===== COMPILED SASS (sm_100) =====

	.target	sm_100

	.elftype	@"ET_EXEC"


//--------------------- .note.nv.tkinfo           --------------------------
	.section	.note.nv.tkinfo,"",@"SHT_NOTE"
	.sectionflags	@"SHF_NOTE_NV_TKINFO"
	.tkinfo
        /*0018*/ 	.word	0x00000002
        /*0030*/ 	.string	""
        /*0030*/ 	.string	"ptxas"
        /*0030*/ 	.string	"Cuda compilation tools, release 13.0, V13.0.88"
        /*0030*/ 	.string	"Build cuda_13.0.r13.0/compiler.36424714_0"
        /*0030*/ 	.string	"-arch sm_100 -m 64 "



//--------------------- .note.nv.cuinfo           --------------------------
	.section	.note.nv.cuinfo,"",@"SHT_NOTE"
	.sectionflags	@"SHF_NOTE_NV_CUINFO"
        /*0018*/ 	.short	0x0002
        /*001a*/ 	.short	0x0064
        /*001c*/ 	.short	0x0082
	.zero		2


//--------------------- .nv.info                  --------------------------
	.section	.nv.info,"",@"SHT_CUDA_INFO"
	.align	4


	//----- nvinfo : EIATTR_REGCOUNT
	.align		4
        /*0000*/ 	.byte	0x04, 0x2f
        /*0002*/ 	.short	(.L_1 - .L_0)
	.align		4
.L_0:
        /*0004*/ 	.word	index@(_Z12transmissionPfS_ll)
        /*0008*/ 	.word	0x00000022


	//----- nvinfo : EIATTR_FRAME_SIZE
	.align		4
.L_1:
        /*000c*/ 	.byte	0x04, 0x11
        /*000e*/ 	.short	(.L_3 - .L_2)
	.align		4
.L_2:
        /*0010*/ 	.word	index@($__internal_1_$__cuda_sm20_div_u64)
        /*0014*/ 	.word	0x00000000


	//----- nvinfo : EIATTR_FRAME_SIZE
	.align		4
.L_3:
        /*0018*/ 	.byte	0x04, 0x11
        /*001a*/ 	.short	(.L_5 - .L_4)
	.align		4
.L_4:
        /*001c*/ 	.word	index@($__internal_0_$__cuda_sm20_div_s64)
        /*0020*/ 	.word	0x00000000


	//----- nvinfo : EIATTR_FRAME_SIZE
	.align		4
.L_5:
        /*0024*/ 	.byte	0x04, 0x11
        /*0026*/ 	.short	(.L_7 - .L_6)
	.align		4
.L_6:
        /*0028*/ 	.word	index@(_Z12transmissionPfS_ll)
        /*002c*/ 	.word	0x00000000


	//----- nvinfo : EIATTR_MIN_STACK_SIZE
	.align		4
.L_7:
        /*0030*/ 	.byte	0x04, 0x12
        /*0032*/ 	.short	(.L_9 - .L_8)
	.align		4
.L_8:
        /*0034*/ 	.word	index@(_Z12transmissionPfS_ll)
        /*0038*/ 	.word	0x00000000
.L_9:


//--------------------- .nv.compat                --------------------------
	.section	.nv.compat,"",@"SHT_CUDA_COMPAT_INFO"
	.align	4
        /*0000*/ 	.byte	0x02, 0x09, 0x00, 0x00, 0x02, 0x02, 0x01, 0x00, 0x02, 0x05, 0x05, 0x00, 0x03, 0x07, 0x01, 0x01
        /*0010*/ 	.byte	0x02, 0x03, 0x00, 0x00, 0x02, 0x06, 0x01, 0x00, 0x04, 0x0b, 0x08, 0x00, 0x09, 0x00, 0x00, 0x00
        /*0020*/ 	.byte	0x00, 0x00, 0x00, 0x00


//--------------------- .nv.info._Z12transmissionPfS_ll --------------------------
	.section	.nv.info._Z12transmissionPfS_ll,"",@"SHT_CUDA_INFO"
	.sectionflags	@""
	.align	4


	//----- nvinfo : EIATTR_CUDA_API_VERSION
	.align		4
        /*0000*/ 	.byte	0x04, 0x37
        /*0002*/ 	.short	(.L_11 - .L_10)
.L_10:
        /*0004*/ 	.word	0x00000082


	//----- nvinfo : EIATTR_KPARAM_INFO
	.align		4
.L_11:
        /*0008*/ 	.byte	0x04, 0x17
        /*000a*/ 	.short	(.L_13 - .L_12)
.L_12:
        /*000c*/ 	.word	0x00000000
        /*0010*/ 	.short	0x0003
        /*0012*/ 	.short	0x0018
        /*0014*/ 	.byte	0x00, 0xf0, 0x21, 0x00


	//----- nvinfo : EIATTR_KPARAM_INFO
	.align		4
.L_13:
        /*0018*/ 	.byte	0x04, 0x17
        /*001a*/ 	.short	(.L_15 - .L_14)
.L_14:
        /*001c*/ 	.word	0x00000000
        /*0020*/ 	.short	0x0002
        /*0022*/ 	.short	0x0010
        /*0024*/ 	.byte	0x00, 0xf0, 0x21, 0x00


	//----- nvinfo : EIATTR_KPARAM_INFO
	.align		4
.L_15:
        /*0028*/ 	.byte	0x04, 0x17
        /*002a*/ 	.short	(.L_17 - .L_16)
.L_16:
        /*002c*/ 	.word	0x00000000
        /*0030*/ 	.short	0x0001
        /*0032*/ 	.short	0x0008
        /*0034*/ 	.byte	0x00, 0xf5, 0x21, 0x00


	//----- nvinfo : EIATTR_KPARAM_INFO
	.align		4
.L_17:
        /*0038*/ 	.byte	0x04, 0x17
        /*003a*/ 	.short	(.L_19 - .L_18)
.L_18:
        /*003c*/ 	.word	0x00000000
        /*0040*/ 	.short	0x0000
        /*0042*/ 	.short	0x0000
        /*0044*/ 	.byte	0x00, 0xf5, 0x21, 0x00


	//----- nvinfo : EIATTR_SPARSE_MMA_MASK
	.align		4
.L_19:
        /*0048*/ 	.byte	0x03, 0x50
        /*004a*/ 	.short	0x0000


	//----- nvinfo : EIATTR_MAXREG_COUNT
	.align		4
        /*004c*/ 	.byte	0x03, 0x1b
        /*004e*/ 	.short	0x00ff


	//----- nvinfo : EIATTR_NUM_BARRIERS
	.align		4
        /*0050*/ 	.byte	0x02, 0x4c
        /*0052*/ 	.byte	0x01
	.zero		1


	//----- nvinfo : EIATTR_MERCURY_ISA_VERSION
	.align		4
        /*0054*/ 	.byte	0x03, 0x5f
        /*0056*/ 	.short	0x0101


	//----- nvinfo : EIATTR_VRC_CTA_INIT_COUNT
	.align		4
        /*0058*/ 	.byte	0x02, 0x4a
	.zero		1
	.zero		1


	//----- nvinfo : EIATTR_EXIT_INSTR_OFFSETS
	.align		4
        /*005c*/ 	.byte	0x04, 0x1c
        /*005e*/ 	.short	(.L_21 - .L_20)


	//   ....[0]....
.L_20:
        /*0060*/ 	.word	0x000019c0


	//----- nvinfo : EIATTR_CRS_STACK_SIZE
	.align		4
.L_21:
        /*0064*/ 	.byte	0x04, 0x1e
        /*0066*/ 	.short	(.L_23 - .L_22)
.L_22:
        /*0068*/ 	.word	0x00000000


	//----- nvinfo : EIATTR_CBANK_PARAM_SIZE
	.align		4
.L_23:
        /*006c*/ 	.byte	0x03, 0x19
        /*006e*/ 	.short	0x0020


	//----- nvinfo : EIATTR_PARAM_CBANK
	.align		4
        /*0070*/ 	.byte	0x04, 0x0a
        /*0072*/ 	.short	(.L_25 - .L_24)
	.align		4
.L_24:
        /*0074*/ 	.word	index@(.nv.constant0._Z12transmissionPfS_ll)
        /*0078*/ 	.short	0x0380
        /*007a*/ 	.short	0x0020


	//----- nvinfo : EIATTR_SW_WAR
	.align		4
.L_25:
        /*007c*/ 	.byte	0x04, 0x36
        /*007e*/ 	.short	(.L_27 - .L_26)
.L_26:
        /*0080*/ 	.word	0x00000008
.L_27:


//--------------------- .nv.callgraph             --------------------------
	.section	.nv.callgraph,"",@"SHT_CUDA_CALLGRAPH"
	.align	4
	.sectionentsize	8
	.align		4
        /*0000*/ 	.word	0x00000000
	.align		4
        /*0004*/ 	.word	0xffffffff
	.align		4
        /*0008*/ 	.word	0x00000000
	.align		4
        /*000c*/ 	.word	0xfffffffe
	.align		4
        /*0010*/ 	.word	0x00000000
	.align		4
        /*0014*/ 	.word	0xfffffffd
	.align		4
        /*0018*/ 	.word	0x00000000
	.align		4
        /*001c*/ 	.word	0xfffffffc


//--------------------- .text._Z12transmissionPfS_ll --------------------------
	.section	.text._Z12transmissionPfS_ll,"ax",@progbits
	.align	128
        .global         _Z12transmissionPfS_ll
        .type           _Z12transmissionPfS_ll,@function
        .size           _Z12transmissionPfS_ll,(.L_x_26 - _Z12transmissionPfS_ll)
        .other          _Z12transmissionPfS_ll,@"STO_CUDA_ENTRY STV_DEFAULT"
_Z12transmissionPfS_ll:
.text._Z12transmissionPfS_ll:
[----:B------:R-:W-:Y:S01]  /*0000*/  LDC R1, c[0x0][0x37c] ;  /* 0x0000df00ff017b82 */ /* 0x000fe20000000800 */
[----:B------:R-:W0:Y:S07]  /*0010*/  S2R R3, SR_TID.X ;  /* 0x0000000000037919 */ /* 0x000e2e0000002100 */
[----:B------:R-:W1:Y:S01]  /*0020*/  LDC.64 R6, c[0x0][0x390] ;  /* 0x0000e400ff067b82 */ /* 0x000e620000000a00 */
[----:B------:R-:W2:Y:S01]  /*0030*/  LDCU UR18, c[0x0][0x394] ;  /* 0x00007280ff1277ac */ /* 0x000ea20008000800 */
[----:B------:R-:W-:Y:S01]  /*0040*/  BSSY.RECONVERGENT B0, `(.L_x_0) ;  /* 0x0000196000007945 */ /* 0x000fe20003800200 */
[----:B------:R-:W3:Y:S05]  /*0050*/  LDCU UR22, c[0x0][0x394] ;  /* 0x00007280ff1677ac */ /* 0x000eea0008000800 */
[----:B------:R-:W1:Y:S01]  /*0060*/  LDC.64 R4, c[0x0][0x398] ;  /* 0x0000e600ff047b82 */ /* 0x000e620000000a00 */
[----:B------:R-:W4:Y:S01]  /*0070*/  LDCU UR19, c[0x0][0x390] ;  /* 0x00007200ff1377ac */ /* 0x000f220008000800 */
[----:B------:R-:W0:Y:S06]  /*0080*/  LDCU UR23, c[0x0][0x390] ;  /* 0x00007200ff1777ac */ /* 0x000e2c0008000800 */
[----:B------:R-:W0:Y:S01]  /*0090*/  S2UR UR4, SR_CTAID.X ;  /* 0x00000000000479c3 */ /* 0x000e220000002500 */
[----:B------:R-:W0:Y:S01]  /*00a0*/  LDCU.64 UR20, c[0x0][0x390] ;  /* 0x00007200ff1477ac */ /* 0x000e220008000a00 */
[----:B------:R-:W0:Y:S06]  /*00b0*/  LDCU.64 UR24, c[0x0][0x390] ;  /* 0x00007200ff1877ac */ /* 0x000e2c0008000a00 */
[----:B------:R-:W0:Y:S01]  /*00c0*/  LDC R2, c[0x0][0x360] ;  /* 0x0000d800ff027b82 */ /* 0x000e220000000800 */
[----:B------:R-:W5:Y:S01]  /*00d0*/  LDCU UR8, c[0x0][0x370] ;  /* 0x00006e00ff0877ac */ /* 0x000f620008000800 */
[----:B------:R-:W0:Y:S01]  /*00e0*/  LDCU.64 UR12, c[0x0][0x398] ;  /* 0x00007300ff0c77ac */ /* 0x000e220008000a00 */
[-C--:B-1----:R-:W-:Y:S01]  /*00f0*/  IMAD R0, R5, R6.reuse, RZ ;  /* 0x0000000605007224 */ /* 0x082fe200078e02ff */
[----:B------:R-:W1:Y:S01]  /*0100*/  LDCU.64 UR14, c[0x0][0x398] ;  /* 0x00007300ff0e77ac */ /* 0x000e620008000a00 */
[C---:B------:R-:W-:Y:S01]  /*0110*/  IMAD.WIDE.U32 R12, R4.reuse, R6, RZ ;  /* 0x00000006040c7225 */ /* 0x040fe200078e00ff */
[----:B------:R-:W1:Y:S03]  /*0120*/  LDCU.64 UR10, c[0x0][0x388] ;  /* 0x00007100ff0a77ac */ /* 0x000e660008000a00 */
[----:B------:R-:W-:Y:S01]  /*0130*/  IMAD R5, R4, R7, R0 ;  /* 0x0000000704057224 */ /* 0x000fe200078e0200 */
[----:B------:R-:W1:Y:S03]  /*0140*/  LDCU.64 UR16, c[0x0][0x388] ;  /* 0x00007100ff1077ac */ /* 0x000e660008000a00 */
[----:B------:R-:W-:-:S02]  /*0150*/  IMAD.IADD R0, R13, 0x1, R5 ;  /* 0x000000010d007824 */ /* 0x000fc400078e0205 */
[C---:B0-----:R-:W-:Y:S01]  /*0160*/  IMAD R3, R2.reuse, UR4, R3 ;  /* 0x0000000402037c24 */ /* 0x041fe2000f8e0203 */
[----:B------:R-:W0:Y:S01]  /*0170*/  LDCU.128 UR4, c[0x0][0x380] ;  /* 0x00007000ff0477ac */ /* 0x000e220008000c00 */
[----:B-----5:R-:W-:-:S03]  /*0180*/  IMAD R2, R2, UR8, RZ ;  /* 0x0000000802027c24 */ /* 0x020fc6000f8e02ff */
[----:B------:R-:W-:-:S04]  /*0190*/  ISETP.GT.U32.AND P0, PT, R12, R3, PT ;  /* 0x000000030c00720c */ /* 0x000fc80003f04070 */
[----:B------:R-:W-:-:S13]  /*01a0*/  ISETP.GT.AND.EX P0, PT, R0, RZ, PT, P0 ;  /* 0x000000ff0000720c */ /* 0x000fda0003f04300 */
[----:B01234-:R-:W-:Y:S05]  /*01b0*/  @!P0 BRA `(.L_x_1) ;  /* 0x0000001400f88947 */ /* 0x01ffea0003800000 */
[----:B------:R-:W-:Y:S01]  /*01c0*/  IADD3 R9, P1, PT, R2, R3, RZ ;  /* 0x0000000302097210 */ /* 0x000fe20007f3e0ff */
[----:B------:R-:W-:Y:S01]  /*01d0*/  IMAD.MOV.U32 R11, RZ, RZ, RZ ;  /* 0x000000ffff0b7224 */ /* 0x000fe200078e00ff */
[----:B------:R-:W-:Y:S02]  /*01e0*/  BSSY.RECONVERGENT B1, `(.L_x_2) ;  /* 0x0000023000017945 */ /* 0x000fe40003800200 */
[----:B------:R-:W-:Y:S01]  /*01f0*/  ISETP.GE.U32.AND P0, PT, R9, R12, PT ;  /* 0x0000000c0900720c */ /* 0x000fe20003f06070 */
[----:B------:R-:W-:Y:S01]  /*0200*/  IMAD.X R15, RZ, RZ, R11, P1 ;  /* 0x000000ffff0f7224 */ /* 0x000fe200008e060b */
[----:B------:R-:W-:-:S04]  /*0210*/  ISETP.GT.U32.AND P1, PT, R12, R9, PT ;  /* 0x000000090c00720c */ /* 0x000fc80003f24070 */
[----:B------:R-:W-:Y:S02]  /*0220*/  ISETP.GE.U32.AND.EX P0, PT, R15, R0, PT, P0 ;  /* 0x000000000f00720c */ /* 0x000fe40003f06100 */
[----:B------:R-:W-:Y:S02]  /*0230*/  ISETP.GT.U32.AND.EX P1, PT, R0, R15, PT, P1 ;  /* 0x0000000f0000720c */ /* 0x000fe40003f24110 */
[----:B------:R-:W-:Y:S02]  /*0240*/  SEL R16, RZ, 0x1, P0 ;  /* 0x00000001ff107807 */ /* 0x000fe40000000000 */
[----:B------:R-:W-:Y:S02]  /*0250*/  SEL R7, R12, R9, P1 ;  /* 0x000000090c077207 */ /* 0x000fe40000800000 */
[----:B------:R-:W-:Y:S02]  /*0260*/  SEL R5, R0, R15, P1 ;  /* 0x0000000f00057207 */ /* 0x000fe40000800000 */
[----:B------:R-:W-:-:S04]  /*0270*/  IADD3 R7, P0, P1, R7, -R9, -R16 ;  /* 0x8000000907077210 */ /* 0x000fc8000791e810 */
[----:B------:R-:W-:-:S04]  /*0280*/  IADD3.X R5, PT, PT, R5, -0x1, ~R15, P0, P1 ;  /* 0xffffffff05057810 */ /* 0x000fc800007e2c0f */
[----:B------:R-:W-:-:S13]  /*0290*/  ISETP.NE.U32.AND P0, PT, R5, RZ, PT ;  /* 0x000000ff0500720c */ /* 0x000fda0003f05070 */
[----:B------:R-:W-:Y:S05]  /*02a0*/  @P0 BRA `(.L_x_3) ;  /* 0x0000000000500947 */ /* 0x000fea0003800000 */
[----:B------:R-:W0:Y:S01]  /*02b0*/  I2F.U32.RP R6, R2 ;  /* 0x0000000200067306 */ /* 0x000e220000209000 */
[----:B------:R-:W-:Y:S01]  /*02c0*/  IMAD.MOV R9, RZ, RZ, -R2 ;  /* 0x000000ffff097224 */ /* 0x000fe200078e0a02 */
[----:B------:R-:W-:-:S06]  /*02d0*/  ISETP.NE.U32.AND P2, PT, R2, RZ, PT ;  /* 0x000000ff0200720c */ /* 0x000fcc0003f45070 */
[----:B0-----:R-:W0:Y:S02]  /*02e0*/  MUFU.RCP R6, R6 ;  /* 0x0000000600067308 */ /* 0x001e240000001000 */
[----:B0-----:R-:W-:-:S06]  /*02f0*/  IADD3 R4, PT, PT, R6, 0xffffffe, RZ ;  /* 0x0ffffffe06047810 */ /* 0x001fcc0007ffe0ff */
[----:B------:R0:W1:Y:S02]  /*0300*/  F2I.FTZ.U32.TRUNC.NTZ R5, R4 ;  /* 0x0000000400057305 */ /* 0x000064000021f000 */
[----:B0-----:R-:W-:Y:S02]  /*0310*/  IMAD.MOV.U32 R4, RZ, RZ, RZ ;  /* 0x000000ffff047224 */ /* 0x001fe400078e00ff */
[----:B-1----:R-:W-:-:S04]  /*0320*/  IMAD R9, R9, R5, RZ ;  /* 0x0000000509097224 */ /* 0x002fc800078e02ff */
[----:B------:R-:W-:-:S06]  /*0330*/  IMAD.HI.U32 R8, R5, R9, R4 ;  /* 0x0000000905087227 */ /* 0x000fcc00078e0004 */
[----:B------:R-:W-:-:S04]  /*0340*/  IMAD.HI.U32 R6, R8, R7, RZ ;  /* 0x0000000708067227 */ /* 0x000fc800078e00ff */
[----:B------:R-:W-:-:S04]  /*0350*/  IMAD.MOV R5, RZ, RZ, -R6 ;  /* 0x000000ffff057224 */ /* 0x000fc800078e0a06 */
[----:B------:R-:W-:-:S05]  /*0360*/  IMAD R7, R2, R5, R7 ;  /* 0x0000000502077224 */ /* 0x000fca00078e0207 */
[----:B------:R-:W-:-:S13]  /*0370*/  ISETP.GE.U32.AND P0, PT, R7, R2, PT ;  /* 0x000000020700720c */ /* 0x000fda0003f06070 */
[----:B------:R-:W-:Y:S01]  /*0380*/  @P0 IADD3 R7, PT, PT, -R2, R7, RZ ;  /* 0x0000000702070210 */ /* 0x000fe20007ffe1ff */
[----:B------:R-:W-:-:S03]  /*0390*/  @P0 VIADD R6, R6, 0x1 ;  /* 0x0000000106060836 */ /* 0x000fc60000000000 */
[----:B------:R-:W-:Y:S01]  /*03a0*/  ISETP.GE.U32.AND P1, PT, R7, R2, PT ;  /* 0x000000020700720c */ /* 0x000fe20003f26070 */
[----:B------:R-:W-:-:S12]  /*03b0*/  IMAD.MOV.U32 R7, RZ, RZ, RZ ;  /* 0x000000ffff077224 */ /* 0x000fd800078e00ff */
[----:B------:R-:W-:Y:S01]  /*03c0*/  @P1 VIADD R6, R6, 0x1 ;  /* 0x0000000106061836 */ /* 0x000fe20000000000 */
[----:B------:R-:W-:Y:S01]  /*03d0*/  @!P2 LOP3.LUT R6, RZ, R2, RZ, 0x33, !PT ;  /* 0x00000002ff06a212 */ /* 0x000fe200078e33ff */
[----:B------:R-:W-:Y:S06]  /*03e0*/  BRA `(.L_x_4) ;  /* 0x0000000000087947 */ /* 0x000fec0003800000 */
.L_x_3:
[----:B------:R-:W-:-:S07]  /*03f0*/  MOV R4, 0x410 ;  /* 0x0000041000047802 */ /* 0x000fce0000000f00 */
[----:B------:R-:W-:Y:S05]  /*0400*/  CALL.REL.NOINC `($__internal_1_$__cuda_sm20_div_u64) ;  /* 0x0000001800c07944 */ /* 0x000fea0003c00000 */
.L_x_4:
[----:B------:R-:W-:Y:S05]  /*0410*/  BSYNC.RECONVERGENT B1 ;  /* 0x0000000000017941 */ /* 0x000fea0003800200 */
.L_x_2:
[----:B------:R-:W-:Y:S01]  /*0420*/  IADD3 R16, P1, PT, R6, R16, RZ ;  /* 0x0000001006107210 */ /* 0x000fe20007f3e0ff */
[----:B------:R-:W0:Y:S01]  /*0430*/  LDC R4, c[0x0][0x390] ;  /* 0x0000e400ff047b82 */ /* 0x000e220000000800 */
[----:B------:R-:W-:Y:S02]  /*0440*/  BSSY.RECONVERGENT B1, `(.L_x_5) ;  /* 0x0000057000017945 */ /* 0x000fe40003800200 */
[----:B------:R-:W-:Y:S02]  /*0450*/  LOP3.LUT R6, R16, 0x3, RZ, 0xc0, !PT ;  /* 0x0000000310067812 */ /* 0x000fe400078ec0ff */
[----:B------:R-:W-:Y:S02]  /*0460*/  IADD3.X R17, PT, PT, RZ, R7, RZ, P1, !PT ;  /* 0x00000007ff117210 */ /* 0x000fe40000ffe4ff */
[----:B------:R-:W-:Y:S01]  /*0470*/  ISETP.NE.U32.AND P0, PT, R6, 0x3, PT ;  /* 0x000000030600780c */ /* 0x000fe20003f05070 */
[----:B------:R-:W1:Y:S03]  /*0480*/  LDC R5, c[0x0][0x394] ;  /* 0x0000e500ff057b82 */ /* 0x000e660000000800 */
[----:B------:R-:W-:-:S05]  /*0490*/  ISETP.NE.AND.EX P0, PT, RZ, RZ, PT, P0 ;  /* 0x000000ffff00720c */ /* 0x000fca0003f05300 */
[----:B------:R-:W2:Y:S08]  /*04a0*/  LDC.64 R14, c[0x0][0x358] ;  /* 0x0000d600ff0e7b82 */ /* 0x000eb00000000a00 */
[----:B------:R-:W-:Y:S05]  /*04b0*/  @!P0 BRA `(.L_x_6) ;  /* 0x00000004003c8947 */ /* 0x000fea0003800000 */
[----:B------:R-:W3:Y:S01]  /*04c0*/  LDCU.64 UR8, c[0x0][0x380] ;  /* 0x00007000ff0877ac */ /* 0x000ee20008000a00 */
[----:B------:R-:W-:Y:S02]  /*04d0*/  VIADD R24, R16, 0x1 ;  /* 0x0000000110187836 */ /* 0x000fe40000000000 */
[----:B------:R-:W-:-:S03]  /*04e0*/  IMAD.MOV.U32 R23, RZ, RZ, RZ ;  /* 0x000000ffff177224 */ /* 0x000fc600078e00ff */
[----:B------:R-:W-:Y:S02]  /*04f0*/  LOP3.LUT R24, R24, 0x3, RZ, 0xc0, !PT ;  /* 0x0000000318187812 */ /* 0x000fe400078ec0ff */
[----:B---3--:R-:W-:-:S04]  /*0500*/  LEA R22, P0, R3, UR8, 0x2 ;  /* 0x0000000803167c11 */ /* 0x008fc8000f8010ff */
[----:B------:R-:W-:-:S09]  /*0510*/  LEA.HI.X R25, R3, UR9, R11, 0x2, P0 ;  /* 0x0000000903197c11 */ /* 0x000fd200080f140b */
.L_x_10:
[----:B------:R-:W-:Y:S01]  /*0520*/  IMAD.U32 R18, RZ, RZ, UR18 ;  /* 0x00000012ff127e24 */ /* 0x000fe2000f8e00ff */
[----:B------:R-:W-:Y:S04]  /*0530*/  BSSY.RECONVERGENT B2, `(.L_x_7) ;  /* 0x000002c000027945 */ /* 0x000fe80003800200 */
[----:B------:R-:W-:-:S04]  /*0540*/  LOP3.LUT R6, R11, R18, RZ, 0xfc, !PT ;  /* 0x000000120b067212 */ /* 0x000fc800078efcff */
[----:B------:R-:W-:-:S13]  /*0550*/  ISETP.NE.U32.AND P0, PT, R6, RZ, PT ;  /* 0x000000ff0600720c */ /* 0x000fda0003f05070 */
[----:B---3--:R-:W-:Y:S05]  /*0560*/  @P0 BRA `(.L_x_8) ;  /* 0x0000000000600947 */ /* 0x008fea0003800000 */
[----:B------:R-:W-:Y:S01]  /*0570*/  MOV R19, UR19 ;  /* 0x0000001300137c02 */ /* 0x000fe20008000f00 */
[----:B------:R-:W-:-:S03]  /*0580*/  IMAD.MOV.U32 R27, RZ, RZ, RZ ;  /* 0x000000ffff1b7224 */ /* 0x000fc600078e00ff */
[----:B------:R-:W3:Y:S01]  /*0590*/  I2F.U32.RP R8, R19 ;  /* 0x0000001300087306 */ /* 0x000ee20000209000 */
[----:B------:R-:W-:-:S07]  /*05a0*/  ISETP.NE.U32.AND P2, PT, R19, RZ, PT ;  /* 0x000000ff1300720c */ /* 0x000fce0003f45070 */
[----:B---3--:R-:W3:Y:S02]  /*05b0*/  MUFU.RCP R8, R8 ;  /* 0x0000000800087308 */ /* 0x008ee40000001000 */
[----:B---3--:R-:W-:-:S06]  /*05c0*/  VIADD R6, R8, 0xffffffe ;  /* 0x0ffffffe08067836 */ /* 0x008fcc0000000000 */
[----:B------:R3:W4:Y:S02]  /*05d0*/  F2I.FTZ.U32.TRUNC.NTZ R7, R6 ;  /* 0x0000000600077305 */ /* 0x000724000021f000 */
[----:B---3--:R-:W-:Y:S02]  /*05e0*/  IMAD.MOV.U32 R6, RZ, RZ, RZ ;  /* 0x000000ffff067224 */ /* 0x008fe400078e00ff */
[----:B----4-:R-:W-:-:S04]  /*05f0*/  IMAD R9, R7, R19, RZ ;  /* 0x0000001307097224 */ /* 0x010fc800078e02ff */
[----:B------:R-:W-:-:S04]  /*0600*/  IMAD.MOV R9, RZ, RZ, -R9 ;  /* 0x000000ffff097224 */ /* 0x000fc800078e0a09 */
[----:B------:R-:W-:-:S04]  /*0610*/  IMAD.HI.U32 R10, R7, R9, R6 ;  /* 0x00000009070a7227 */ /* 0x000fc800078e0006 */
[----:B------:R-:W-:Y:S02]  /*0620*/  IMAD.MOV.U32 R9, RZ, RZ, RZ ;  /* 0x000000ffff097224 */ /* 0x000fe400078e00ff */
[----:B------:R-:W-:-:S05]  /*0630*/  IMAD.HI.U32 R8, R10, R3, RZ ;  /* 0x000000030a087227 */ /* 0x000fca00078e00ff */
[----:B------:R-:W-:-:S05]  /*0640*/  IADD3 R10, PT, PT, -R8, RZ, RZ ;  /* 0x000000ff080a7210 */ /* 0x000fca0007ffe1ff */
[----:B------:R-:W-:-:S05]  /*0650*/  IMAD R10, R19, R10, R3 ;  /* 0x0000000a130a7224 */ /* 0x000fca00078e0203 */
[----:B------:R-:W-:-:S13]  /*0660*/  ISETP.GE.U32.AND P0, PT, R10, R19, PT ;  /* 0x000000130a00720c */ /* 0x000fda0003f06070 */
[----:B------:R-:W-:Y:S02]  /*0670*/  @P0 IMAD.IADD R10, R10, 0x1, -R19 ;  /* 0x000000010a0a0824 */ /* 0x000fe400078e0a13 */
[----:B------:R-:W-:-:S03]  /*0680*/  @P0 VIADD R8, R8, 0x1 ;  /* 0x0000000108080836 */ /* 0x000fc60000000000 */
[----:B------:R-:W-:-:S13]  /*0690*/  ISETP.GE.U32.AND P1, PT, R10, R19, PT ;  /* 0x000000130a00720c */ /* 0x000fda0003f26070 */
[----:B------:R-:W-:Y:S01]  /*06a0*/  @P1 VIADD R8, R8, 0x1 ;  /* 0x0000000108081836 */ /* 0x000fe20000000000 */
[----:B------:R-:W-:-:S04]  /*06b0*/  @!P2 LOP3.LUT R8, RZ, R19, RZ, 0x33, !PT ;  /* 0x00000013ff08a212 */ /* 0x000fc800078e33ff */
[----:B------:R-:W-:-:S05]  /*06c0*/  IADD3 R20, PT, PT, -R8, RZ, RZ ;  /* 0x000000ff08147210 */ /* 0x000fca0007ffe1ff */
[----:B------:R-:W-:Y:S01]  /*06d0*/  IMAD R20, R19, R20, R3 ;  /* 0x0000001413147224 */ /* 0x000fe200078e0203 */
[----:B------:R-:W-:Y:S06]  /*06e0*/  BRA `(.L_x_9) ;  /* 0x0000000000407947 */ /* 0x000fec0003800000 */
.L_x_8:
[----:B------:R-:W-:Y:S01]  /*06f0*/  IMAD.MOV.U32 R21, RZ, RZ, R3 ;  /* 0x000000ffff157224 */ /* 0x000fe200078e0003 */
[----:B------:R-:W-:-:S07]  /*0700*/  MOV R6, 0x720 ;  /* 0x0000072000067802 */ /* 0x000fce0000000f00 */
[----:B012---:R-:W-:Y:S05]  /*0710*/  CALL.REL.NOINC `($__internal_0_$__cuda_sm20_div_s64) ;  /* 0x0000001000ac7944 */ /* 0x007fea0003c00000 */
[----:B------:R-:W-:Y:S01]  /*0720*/  IADD3 R6, P0, PT, RZ, -R7, RZ ;  /* 0x80000007ff067210 */ /* 0x000fe20007f1e0ff */
[----:B------:R-:W-:Y:S01]  /*0730*/  IMAD.U32 R18, RZ, RZ, UR21 ;  /* 0x00000015ff127e24 */ /* 0x000fe2000f8e00ff */
[----:B------:R-:W-:Y:S02]  /*0740*/  MOV R19, UR20 ;  /* 0x0000001400137c02 */ /* 0x000fe40008000f00 */
[----:B------:R-:W-:Y:S01]  /*0750*/  MOV R9, R11 ;  /* 0x0000000b00097202 */ /* 0x000fe20000000f00 */
[----:B------:R-:W-:-:S04]  /*0760*/  IMAD.X R8, RZ, RZ, ~R10, P0 ;  /* 0x000000ffff087224 */ /* 0x000fc800000e0e0a */
[-C--:B------:R-:W-:Y:S02]  /*0770*/  IMAD R21, R8, R19.reuse, RZ ;  /* 0x0000001308157224 */ /* 0x080fe400078e02ff */
[----:B------:R-:W-:Y:S02]  /*0780*/  IMAD.MOV.U32 R8, RZ, RZ, R3 ;  /* 0x000000ffff087224 */ /* 0x000fe400078e0003 */
[C---:B------:R-:W-:Y:S02]  /*0790*/  IMAD R21, R6.reuse, R18, R21 ;  /* 0x0000001206157224 */ /* 0x040fe400078e0215 */
[----:B------:R-:W-:-:S04]  /*07a0*/  IMAD.WIDE.U32 R8, R6, R19, R8 ;  /* 0x0000001306087225 */ /* 0x000fc800078e0008 */
[----:B------:R-:W-:Y:S02]  /*07b0*/  IMAD.MOV.U32 R20, RZ, RZ, R8 ;  /* 0x000000ffff147224 */ /* 0x000fe400078e0008 */
[----:B------:R-:W-:Y:S01]  /*07c0*/  IMAD.IADD R27, R9, 0x1, R21 ;  /* 0x00000001091b7824 */ /* 0x000fe200078e0215 */
[----:B------:R-:W-:Y:S01]  /*07d0*/  MOV R9, R10 ;  /* 0x0000000a00097202 */ /* 0x000fe20000000f00 */
[----:B------:R-:W-:-:S07]  /*07e0*/  IMAD.MOV.U32 R8, RZ, RZ, R7 ;  /* 0x000000ffff087224 */ /* 0x000fce00078e0007 */
.L_x_9:
[----:B------:R-:W-:Y:S05]  /*07f0*/  BSYNC.RECONVERGENT B2 ;  /* 0x0000000000027941 */ /* 0x000fea0003800200 */
.L_x_7:
[----:B--2---:R-:W-:Y:S01]  /*0800*/  R2UR UR8, R14 ;  /* 0x000000000e0872ca */ /* 0x004fe200000e0000 */
[----:B------:R-:W-:Y:S01]  /*0810*/  IMAD.MOV.U32 R6, RZ, RZ, R22 ;  /* 0x000000ffff067224 */ /* 0x000fe200078e0016 */
[----:B------:R-:W-:Y:S01]  /*0820*/  R2UR UR9, R15 ;  /* 0x000000000f0972ca */ /* 0x000fe200000e0000 */
[----:B------:R-:W-:-:S12]  /*0830*/  IMAD.MOV.U32 R7, RZ, RZ, R25 ;  /* 0x000000ffff077224 */ /* 0x000fd800078e0019 */
[----:B------:R2:W3:Y:S01]  /*0840*/  LDG.E R21, desc[UR8][R6.64] ;  /* 0x0000000806157981 */ /* 0x0004e2000c1e1900 */
[----:B------:R-:W-:Y:S02]  /*0850*/  LOP3.LUT R8, RZ, R8, RZ, 0x33, !PT ;  /* 0x00000008ff087212 */ /* 0x000fe400078e33ff */
[----:B------:R-:W-:Y:S02]  /*0860*/  LOP3.LUT R10, RZ, R9, RZ, 0x33, !PT ;  /* 0x00000009ff0a7212 */ /* 0x000fe400078e33ff */
[----:B------:R-:W-:Y:S02]  /*0870*/  IADD3 R9, P0, PT, R8, UR12, RZ ;  /* 0x0000000c08097c10 */ /* 0x000fe4000ff1e0ff */
[----:B------:R-:W-:Y:S02]  /*0880*/  IADD3 R3, P1, PT, R2, R3, RZ ;  /* 0x0000000302037210 */ /* 0x000fe40007f3e0ff */
[----:B------:R-:W-:Y:S01]  /*0890*/  IADD3.X R8, PT, PT, R10, UR13, RZ, P0, !PT ;  /* 0x0000000d0a087c10 */ /* 0x000fe200087fe4ff */
[----:B--2---:R-:W-:Y:S01]  /*08a0*/  IMAD.MOV.U32 R6, RZ, RZ, R20 ;  /* 0x000000ffff067224 */ /* 0x004fe200078e0014 */
[----:B------:R-:W-:Y:S01]  /*08b0*/  MOV R7, R27 ;  /* 0x0000001b00077202 */ /* 0x000fe20000000f00 */
[----:B------:R-:W-:Y:S01]  /*08c0*/  IMAD.X R11, RZ, RZ, R11, P1 ;  /* 0x000000ffff0b7224 */ /* 0x000fe200008e060b */
[----:B------:R-:W-:Y:S01]  /*08d0*/  LEA R22, P2, R2, R22, 0x2 ;  /* 0x0000001602167211 */ /* 0x000fe200078410ff */
[----:B------:R-:W-:-:S02]  /*08e0*/  IMAD R8, R8, R19, RZ ;  /* 0x0000001308087224 */ /* 0x000fc400078e02ff */
[----:B------:R-:W-:Y:S01]  /*08f0*/  IMAD.WIDE.U32 R6, R9, R19, R6 ;  /* 0x0000001309067225 */ /* 0x000fe200078e0006 */
[----:B------:R-:W-:-:S03]  /*0900*/  LEA.HI.X R25, R2, R25, RZ, 0x2, P2 ;  /* 0x0000001902197211 */ /* 0x000fc600010f14ff */
[----:B------:R-:W-:Y:S01]  /*0910*/  IMAD R9, R9, R18, R8 ;  /* 0x0000001209097224 */ /* 0x000fe200078e0208 */
[----:B------:R-:W-:-:S03]  /*0920*/  LEA R8, P0, R6, UR10, 0x2 ;  /* 0x0000000a06087c11 */ /* 0x000fc6000f8010ff */
[----:B------:R-:W-:-:S05]  /*0930*/  IMAD.IADD R7, R7, 0x1, R9 ;  /* 0x0000000107077824 */ /* 0x000fca00078e0209 */
[----:B------:R-:W-:Y:S02]  /*0940*/  LEA.HI.X R9, R6, UR11, R7, 0x2, P0 ;  /* 0x0000000b06097c11 */ /* 0x000fe400080f1407 */
[----:B------:R-:W-:-:S04]  /*0950*/  IADD3 R24, P0, PT, R24, -0x1, RZ ;  /* 0xffffffff18187810 */ /* 0x000fc80007f1e0ff */
[----:B------:R-:W-:Y:S02]  /*0960*/  IADD3.X R23, PT, PT, R23, -0x1, RZ, P0, !PT ;  /* 0xffffffff17177810 */ /* 0x000fe400007fe4ff */
[----:B------:R-:W-:-:S04]  /*0970*/  ISETP.NE.U32.AND P0, PT, R24, RZ, PT ;  /* 0x000000ff1800720c */ /* 0x000fc80003f05070 */
[----:B------:R-:W-:Y:S01]  /*0980*/  ISETP.NE.AND.EX P0, PT, R23, RZ, PT, P0 ;  /* 0x000000ff1700720c */ /* 0x000fe20003f05300 */
[----:B---3--:R3:W-:-:S12]  /*0990*/  STG.E desc[UR8][R8.64], R21 ;  /* 0x0000001508007986 */ /* 0x0087d8000c101908 */
[----:B------:R-:W-:Y:S05]  /*09a0*/  @P0 BRA `(.L_x_10) ;  /* 0xfffffff800dc0947 */ /* 0x000fea000383ffff */
.L_x_6:
[----:B------:R-:W-:Y:S05]  /*09b0*/  BSYNC.RECONVERGENT B1 ;  /* 0x0000000000017941 */ /* 0x000fea0003800200 */
.L_x_5:
[----:B------:R-:W-:-:S04]  /*09c0*/  ISETP.GE.U32.AND P0, PT, R16, 0x3, PT ;  /* 0x000000031000780c */ /* 0x000fc80003f06070 */
[----:B------:R-:W-:-:S13]  /*09d0*/  ISETP.GE.U32.AND.EX P0, PT, R17, RZ, PT, P0 ;  /* 0x000000ff1100720c */ /* 0x000fda0003f06100 */
[----:B------:R-:W-:Y:S05]  /*09e0*/  @!P0 BRA `(.L_x_1) ;  /* 0x0000000c00ec8947 */ /* 0x000fea0003800000 */
.L_x_23:
[----:B------:R-:W-:Y:S01]  /*09f0*/  IMAD.U32 R6, RZ, RZ, UR22 ;  /* 0x00000016ff067e24 */ /* 0x000fe2000f8e00ff */
[----:B------:R-:W-:Y:S04]  /*0a00*/  BSSY.RECONVERGENT B1, `(.L_x_11) ;  /* 0x000002c000017945 */ /* 0x000fe80003800200 */
[----:B----4-:R-:W-:-:S04]  /*0a10*/  LOP3.LUT R7, R11, R6, RZ, 0xfc, !PT ;  /* 0x000000060b077212 */ /* 0x010fc800078efcff */
[----:B------:R-:W-:-:S13]  /*0a20*/  ISETP.NE.U32.AND P0, PT, R7, RZ, PT ;  /* 0x000000ff0700720c */ /* 0x000fda0003f05070 */
[----:B------:R-:W-:Y:S05]  /*0a30*/  @P0 BRA `(.L_x_12) ;  /* 0x0000000000600947 */ /* 0x000fea0003800000 */
[----:B---3--:R-:W-:Y:S01]  /*0a40*/  MOV R8, UR23 ;  /* 0x0000001700087c02 */ /* 0x008fe20008000f00 */
[----:B------:R-:W-:Y:S02]  /*0a50*/  IMAD.MOV.U32 R21, RZ, RZ, RZ ;  /* 0x000000ffff157224 */ /* 0x000fe400078e00ff */
[----:B------:R-:W-:Y:S01]  /*0a60*/  IMAD.MOV.U32 R19, RZ, RZ, RZ ;  /* 0x000000ffff137224 */ /* 0x000fe200078e00ff */
        /* <DEDUP_REMOVED lines=8> */
[----:B------:R-:W-:-:S06]  /*0af0*/  IMAD.HI.U32 R18, R17, R7, R16 ;  /* 0x0000000711127227 */ /* 0x000fcc00078e0010 */
        /* <DEDUP_REMOVED lines=12> */
.L_x_12:
[----:B---3--:R-:W-:Y:S01]  /*0bc0*/  IMAD.MOV.U32 R21, RZ, RZ, R3 ;  /* 0x000000ffff157224 */ /* 0x008fe200078e0003 */
[----:B------:R-:W-:-:S07]  /*0bd0*/  MOV R6, 0xbf0 ;  /* 0x00000bf000067802 */ /* 0x000fce0000000f00 */
[----:B012---:R-:W-:Y:S05]  /*0be0*/  CALL.REL.NOINC `($__internal_0_$__cuda_sm20_div_s64) ;  /* 0x0000000c00787944 */ /* 0x007fea0003c00000 */
[----:B------:R-:W-:Y:S01]  /*0bf0*/  IADD3 R9, P0, PT, RZ, -R7, RZ ;  /* 0x80000007ff097210 */ /* 0x000fe20007f1e0ff */
[----:B------:R-:W-:Y:S01]  /*0c00*/  IMAD.MOV.U32 R16, RZ, RZ, R3 ;  /* 0x000000ffff107224 */ /* 0x000fe200078e0003 */
[----:B------:R-:W-:Y:S01]  /*0c10*/  MOV R8, UR24 ;  /* 0x0000001800087c02 */ /* 0x000fe20008000f00 */
[----:B------:R-:W-:Y:S01]  /*0c20*/  IMAD.U32 R6, RZ, RZ, UR25 ;  /* 0x00000019ff067e24 */ /* 0x000fe2000f8e00ff */
[----:B------:R-:W-:Y:S01]  /*0c30*/  MOV R19, R10 ;  /* 0x0000000a00137202 */ /* 0x000fe20000000f00 */
[----:B------:R-:W-:-:S04]  /*0c40*/  IMAD.X R17, RZ, RZ, ~R10, P0 ;  /* 0x000000ffff117224 */ /* 0x000fc800000e0e0a */
[----:B------:R-:W-:Y:S01]  /*0c50*/  IMAD R18, R17, R8, RZ ;  /* 0x0000000811127224 */ /* 0x000fe200078e02ff */
[----:B------:R-:W-:-:S03]  /*0c60*/  MOV R17, R11 ;  /* 0x0000000b00117202 */ /* 0x000fc60000000f00 */
[----:B------:R-:W-:-:S04]  /*0c70*/  IMAD.WIDE.U32 R16, R9, R8, R16 ;  /* 0x0000000809107225 */ /* 0x000fc800078e0010 */
[----:B------:R-:W-:Y:S02]  /*0c80*/  IMAD R9, R9, R6, R18 ;  /* 0x0000000609097224 */ /* 0x000fe400078e0212 */
[----:B------:R-:W-:Y:S02]  /*0c90*/  IMAD.MOV.U32 R20, RZ, RZ, R16 ;  /* 0x000000ffff147224 */ /* 0x000fe400078e0010 */
[----:B------:R-:W-:Y:S02]  /*0ca0*/  IMAD.IADD R21, R9, 0x1, R17 ;  /* 0x0000000109157824 */ /* 0x000fe400078e0211 */
[----:B------:R-:W-:-:S07]  /*0cb0*/  IMAD.MOV.U32 R18, RZ, RZ, R7 ;  /* 0x000000ffff127224 */ /* 0x000fce00078e0007 */
.L_x_13:
[----:B------:R-:W-:Y:S05]  /*0cc0*/  BSYNC.RECONVERGENT B1 ;  /* 0x0000000000017941 */ /* 0x000fea0003800200 */
.L_x_11:
[----:B--2---:R-:W-:Y:S02]  /*0cd0*/  R2UR UR8, R14 ;  /* 0x000000000e0872ca */ /* 0x004fe400000e0000 */
[----:B------:R-:W-:Y:S02]  /*0ce0*/  R2UR UR9, R15 ;  /* 0x000000000f0972ca */ /* 0x000fe400000e0000 */
[----:B------:R-:W-:-:S04]  /*0cf0*/  LEA R16, P0, R3, UR4, 0x2 ;  /* 0x0000000403107c11 */ /* 0x000fc8000f8010ff */
[----:B------:R-:W-:-:S07]  /*0d00*/  LEA.HI.X R17, R3, UR5, R11, 0x2, P0 ;  /* 0x0000000503117c11 */ /* 0x000fce00080f140b */
[----:B------:R-:W2:Y:S01]  /*0d10*/  LDG.E R7, desc[UR8][R16.64] ;  /* 0x0000000810077981 */ /* 0x000ea2000c1e1900 */
[----:B------:R-:W-:Y:S01]  /*0d20*/  LOP3.LUT R9, RZ, R18, RZ, 0x33, !PT ;  /* 0x00000012ff097212 */ /* 0x000fe200078e33ff */
[----:B------:R-:W-:Y:S01]  /*0d30*/  BSSY.RECONVERGENT B1, `(.L_x_14) ;  /* 0x0000035000017945 */ /* 0x000fe20003800200 */
[----:B------:R-:W-:Y:S02]  /*0d40*/  LOP3.LUT R19, RZ, R19, RZ, 0x33, !PT ;  /* 0x00000013ff137212 */ /* 0x000fe400078e33ff */
[----:B------:R-:W-:-:S04]  /*0d50*/  IADD3 R9, P0, PT, R9, UR14, RZ ;  /* 0x0000000e09097c10 */ /* 0x000fc8000ff1e0ff */
[----:B------:R-:W-:Y:S01]  /*0d60*/  IADD3.X R19, PT, PT, R19, UR15, RZ, P0, !PT ;  /* 0x0000000f13137c10 */ /* 0x000fe200087fe4ff */
[----:B------:R-:W-:-:S04]  /*0d70*/  IMAD.WIDE.U32 R20, R9, R8, R20 ;  /* 0x0000000809147225 */ /* 0x000fc800078e0014 */
[----:B------:R-:W-:Y:S01]  /*0d80*/  IMAD R19, R19, R8, RZ ;  /* 0x0000000813137224 */ /* 0x000fe200078e02ff */
[----:B------:R-:W-:-:S03]  /*0d90*/  LEA R18, P0, R20, UR6, 0x2 ;  /* 0x0000000614127c11 */ /* 0x000fc6000f8010ff */
[----:B------:R-:W-:-:S04]  /*0da0*/  IMAD R9, R9, R6, R19 ;  /* 0x0000000609097224 */ /* 0x000fc800078e0213 */
[----:B------:R-:W-:-:S05]  /*0db0*/  IMAD.IADD R9, R21, 0x1, R9 ;  /* 0x0000000115097824 */ /* 0x000fca00078e0209 */
[----:B------:R-:W-:Y:S02]  /*0dc0*/  LEA.HI.X R19, R20, UR7, R9, 0x2, P0 ;  /* 0x0000000714137c11 */ /* 0x000fe400080f1409 */
[----:B------:R-:W-:-:S05]  /*0dd0*/  IADD3 R24, P0, PT, R2, R3, RZ ;  /* 0x0000000302187210 */ /* 0x000fca0007f1e0ff */
[----:B------:R-:W-:-:S05]  /*0de0*/  IMAD.X R25, RZ, RZ, R11, P0 ;  /* 0x000000ffff197224 */ /* 0x000fca00000e060b */
[----:B------:R-:W-:-:S04]  /*0df0*/  LOP3.LUT R3, R25, R6, RZ, 0xfc, !PT ;  /* 0x0000000619037212 */ /* 0x000fc800078efcff */
[----:B------:R-:W-:Y:S01]  /*0e00*/  ISETP.NE.U32.AND P0, PT, R3, RZ, PT ;  /* 0x000000ff0300720c */ /* 0x000fe20003f05070 */
[----:B--2---:R2:W-:-:S12]  /*0e10*/  STG.E desc[UR8][R18.64], R7 ;  /* 0x0000000712007986 */ /* 0x0045d8000c101908 */
[----:B------:R-:W-:Y:S05]  /*0e20*/  @P0 BRA `(.L_x_15) ;  /* 0x00000000005c0947 */ /* 0x000fea0003800000 */
[----:B--2---:R-:W2:Y:S01]  /*0e30*/  I2F.U32.RP R7, R8 ;  /* 0x0000000800077306 */ /* 0x004ea20000209000 */
[----:B------:R-:W-:Y:S01]  /*0e40*/  IMAD.MOV.U32 R10, RZ, RZ, RZ ;  /* 0x000000ffff0a7224 */ /* 0x000fe200078e00ff */
[----:B------:R-:W-:Y:S01]  /*0e50*/  ISETP.NE.U32.AND P2, PT, R8, RZ, PT ;  /* 0x000000ff0800720c */ /* 0x000fe20003f45070 */
[----:B------:R-:W-:-:S05]  /*0e60*/  IMAD.MOV.U32 R19, RZ, RZ, RZ ;  /* 0x000000ffff137224 */ /* 0x000fca00078e00ff */
[----:B--2---:R-:W2:Y:S02]  /*0e70*/  MUFU.RCP R7, R7 ;  /* 0x0000000700077308 */ /* 0x004ea40000001000 */
[----:B--2---:R-:W-:-:S06]  /*0e80*/  VIADD R11, R7, 0xffffffe ;  /* 0x0ffffffe070b7836 */ /* 0x004fcc0000000000 */
[----:B------:R-:W2:Y:S02]  /*0e90*/  F2I.FTZ.U32.TRUNC.NTZ R11, R11 ;  /* 0x0000000b000b7305 */ /* 0x000ea4000021f000 */
[----:B--2---:R-:W-:-:S05]  /*0ea0*/  IADD3 R3, PT, PT, RZ, -R11, RZ ;  /* 0x8000000bff037210 */ /* 0x004fca0007ffe0ff */
[----:B------:R-:W-:-:S04]  /*0eb0*/  IMAD R3, R3, R8, RZ ;  /* 0x0000000803037224 */ /* 0x000fc800078e02ff */
[----:B------:R-:W-:-:S04]  /*0ec0*/  IMAD.HI.U32 R3, R11, R3, R10 ;  /* 0x000000030b037227 */ /* 0x000fc800078e000a */
[----:B------:R-:W-:Y:S02]  /*0ed0*/  HFMA2 R11, -RZ, RZ, 0, 0 ;  /* 0x00000000ff0b7431 */ /* 0x000fe400000001ff */
[----:B------:R-:W-:-:S04]  /*0ee0*/  IMAD.HI.U32 R10, R3, R24, RZ ;  /* 0x00000018030a7227 */ /* 0x000fc800078e00ff */
[----:B------:R-:W-:-:S04]  /*0ef0*/  IMAD.MOV R3, RZ, RZ, -R10 ;  /* 0x000000ffff037224 */ /* 0x000fc800078e0a0a */
[----:B------:R-:W-:-:S05]  /*0f00*/  IMAD R3, R8, R3, R24 ;  /* 0x0000000308037224 */ /* 0x000fca00078e0218 */
[----:B------:R-:W-:-:S13]  /*0f10*/  ISETP.GE.U32.AND P0, PT, R3, R8, PT ;  /* 0x000000080300720c */ /* 0x000fda0003f06070 */
[----:B------:R-:W-:Y:S01]  /*0f20*/  @P0 IMAD.IADD R3, R3, 0x1, -R8 ;  /* 0x0000000103030824 */ /* 0x000fe200078e0a08 */
[----:B------:R-:W-:-:S04]  /*0f30*/  @P0 IADD3 R10, PT, PT, R10, 0x1, RZ ;  /* 0x000000010a0a0810 */ /* 0x000fc80007ffe0ff */
[----:B------:R-:W-:-:S13]  /*0f40*/  ISETP.GE.U32.AND P1, PT, R3, R8, PT ;  /* 0x000000080300720c */ /* 0x000fda0003f26070 */
[----:B------:R-:W-:Y:S01]  /*0f50*/  @P1 VIADD R10, R10, 0x1 ;  /* 0x000000010a0a1836 */ /* 0x000fe20000000000 */
[----:B------:R-:W-:-:S05]  /*0f60*/  @!P2 LOP3.LUT R10, RZ, R8, RZ, 0x33, !PT ;  /* 0x00000008ff0aa212 */ /* 0x000fca00078e33ff */
[----:B------:R-:W-:-:S04]  /*0f70*/  IMAD.MOV R3, RZ, RZ, -R10 ;  /* 0x000000ffff037224 */ /* 0x000fc800078e0a0a */
[----:B------:R-:W-:Y:S01]  /*0f80*/  IMAD R18, R8, R3, R24 ;  /* 0x0000000308127224 */ /* 0x000fe200078e0218 */
[----:B------:R-:W-:Y:S06]  /*0f90*/  BRA `(.L_x_16) ;  /* 0x0000000000387947 */ /* 0x000fec0003800000 */
.L_x_15:
[----:B------:R-:W-:Y:S01]  /*0fa0*/  IMAD.MOV.U32 R21, RZ, RZ, R24 ;  /* 0x000000ffff157224 */ /* 0x000fe200078e0018 */
[----:B------:R-:W-:Y:S01]  /*0fb0*/  MOV R6, 0xfe0 ;  /* 0x00000fe000067802 */ /* 0x000fe20000000f00 */
[----:B------:R-:W-:-:S07]  /*0fc0*/  IMAD.MOV.U32 R11, RZ, RZ, R25 ;  /* 0x000000ffff0b7224 */ /* 0x000fce00078e0019 */
[----:B012---:R-:W-:Y:S05]  /*0fd0*/  CALL.REL.NOINC `($__internal_0_$__cuda_sm20_div_s64) ;  /* 0x00000008007c7944 */ /* 0x007fea0003c00000 */
[----:B------:R-:W-:Y:S01]  /*0fe0*/  IADD3 R3, P0, PT, RZ, -R7, RZ ;  /* 0x80000007ff037210 */ /* 0x000fe20007f1e0ff */
[----:B------:R-:W-:Y:S02]  /*0ff0*/  IMAD.U32 R8, RZ, RZ, UR24 ;  /* 0x00000018ff087e24 */ /* 0x000fe4000f8e00ff */
[----:B------:R-:W-:Y:S01]  /*1000*/  IMAD.U32 R6, RZ, RZ, UR25 ;  /* 0x00000019ff067e24 */ /* 0x000fe2000f8e00ff */
[----:B------:R-:W-:Y:S01]  /*1010*/  IADD3.X R9, PT, PT, RZ, ~R10, RZ, P0, !PT ;  /* 0x8000000aff097210 */ /* 0x000fe200007fe4ff */
[----:B------:R-:W-:-:S04]  /*1020*/  IMAD.WIDE.U32 R18, R3, R8, R24 ;  /* 0x0000000803127225 */ /* 0x000fc800078e0018 */
[----:B------:R-:W-:Y:S02]  /*1030*/  IMAD R9, R9, R8, RZ ;  /* 0x0000000809097224 */ /* 0x000fe400078e02ff */
[----:B------:R-:W-:Y:S01]  /*1040*/  IMAD.MOV.U32 R11, RZ, RZ, R10 ;  /* 0x000000ffff0b7224 */ /* 0x000fe200078e000a */
[----:B------:R-:W-:Y:S01]  /*1050*/  MOV R10, R7 ;  /* 0x00000007000a7202 */ /* 0x000fe20000000f00 */
[----:B------:R-:W-:-:S04]  /*1060*/  IMAD R9, R3, R6, R9 ;  /* 0x0000000603097224 */ /* 0x000fc800078e0209 */
[----:B------:R-:W-:-:S07]  /*1070*/  IMAD.IADD R19, R9, 0x1, R19 ;  /* 0x0000000109137824 */ /* 0x000fce00078e0213 */
.L_x_16:
[----:B------:R-:W-:Y:S05]  /*1080*/  BSYNC.RECONVERGENT B1 ;  /* 0x0000000000017941 */ /* 0x000fea0003800200 */
.L_x_14:
[----:B------:R-:W-:Y:S01]  /*1090*/  IMAD.SHL.U32 R3, R2, 0x4, RZ ;  /* 0x0000000402037824 */ /* 0x000fe200078e00ff */
[----:B------:R-:W-:Y:S02]  /*10a0*/  R2UR UR8, R14 ;  /* 0x000000000e0872ca */ /* 0x000fe400000e0000 */
[----:B------:R-:W-:Y:S02]  /*10b0*/  R2UR UR9, R15 ;  /* 0x000000000f0972ca */ /* 0x000fe400000e0000 */
[----:B------:R-:W-:Y:S02]  /*10c0*/  SHF.R.U32.HI R22, RZ, 0x1e, R2 ;  /* 0x0000001eff167819 */ /* 0x000fe40000011602 */
[----:B------:R-:W-:-:S05]  /*10d0*/  IADD3 R26, P0, PT, R3, R16, RZ ;  /* 0x00000010031a7210 */ /* 0x000fca0007f1e0ff */
[----:B------:R-:W-:-:S05]  /*10e0*/  IMAD.X R27, R22, 0x1, R17, P0 ;  /* 0x00000001161b7824 */ /* 0x000fca00000e0611 */
[----:B------:R-:W2:Y:S01]  /*10f0*/  LDG.E R7, desc[UR8][R26.64] ;  /* 0x000000081a077981 */ /* 0x000ea2000c1e1900 */
[----:B------:R-:W-:Y:S01]  /*1100*/  LOP3.LUT R9, RZ, R10, RZ, 0x33, !PT ;  /* 0x0000000aff097212 */ /* 0x000fe200078e33ff */
[----:B------:R-:W-:Y:S01]  /*1110*/  IMAD.MOV.U32 R16, RZ, RZ, R18 ;  /* 0x000000ffff107224 */ /* 0x000fe200078e0012 */
[----:B------:R-:W-:Y:S01]  /*1120*/  LOP3.LUT R11, RZ, R11, RZ, 0x33, !PT ;  /* 0x0000000bff0b7212 */ /* 0x000fe200078e33ff */
[----:B------:R-:W-:Y:S01]  /*1130*/  BSSY.RECONVERGENT B1, `(.L_x_17) ;  /* 0x0000035000017945 */ /* 0x000fe20003800200 */
[----:B------:R-:W-:Y:S02]  /*1140*/  IADD3 R9, P0, PT, R9, UR14, RZ ;  /* 0x0000000e09097c10 */ /* 0x000fe4000ff1e0ff */
[----:B------:R-:W-:Y:S02]  /*1150*/  MOV R17, R19 ;  /* 0x0000001300117202 */ /* 0x000fe40000000f00 */
        /* <DEDUP_REMOVED lines=13> */
[----:B------:R-:W3:Y:S01]  /*1230*/  I2F.U32.RP R9, R8 ;  /* 0x0000000800097306 */ /* 0x000ee20000209000 */
[----:B--2---:R-:W-:Y:S01]  /*1240*/  IMAD.MOV.U32 R10, RZ, RZ, RZ ;  /* 0x000000ffff0a7224 */ /* 0x004fe200078e00ff */
[----:B------:R-:W-:Y:S01]  /*1250*/  ISETP.NE.U32.AND P2, PT, R8, RZ, PT ;  /* 0x000000ff0800720c */ /* 0x000fe20003f45070 */
[----:B------:R-:W-:-:S05]  /*1260*/  IMAD.MOV.U32 R19, RZ, RZ, RZ ;  /* 0x000000ffff137224 */ /* 0x000fca00078e00ff */
[----:B---3--:R-:W2:Y:S02]  /*1270*/  MUFU.RCP R9, R9 ;  /* 0x0000000900097308 */ /* 0x008ea40000001000 */
        /* <DEDUP_REMOVED lines=18> */
.L_x_18:
[----:B------:R-:W-:Y:S01]  /*13a0*/  IMAD.MOV.U32 R21, RZ, RZ, R16 ;  /* 0x000000ffff157224 */ /* 0x000fe200078e0010 */
[----:B------:R-:W-:Y:S01]  /*13b0*/  MOV R6, 0x13e0 ;  /* 0x000013e000067802 */ /* 0x000fe20000000f00 */
[----:B--2---:R-:W-:-:S07]  /*13c0*/  IMAD.MOV.U32 R11, RZ, RZ, R17 ;  /* 0x000000ffff0b7224 */ /* 0x004fce00078e0011 */
[----:B01----:R-:W-:Y:S05]  /*13d0*/  CALL.REL.NOINC `($__internal_0_$__cuda_sm20_div_s64) ;  /* 0x00000004007c7944 */ /* 0x003fea0003c00000 */
[----:B------:R-:W-:Y:S01]  /*13e0*/  IADD3 R9, P0, PT, RZ, -R7, RZ ;  /* 0x80000007ff097210 */ /* 0x000fe20007f1e0ff */
[----:B------:R-:W-:Y:S02]  /*13f0*/  IMAD.U32 R8, RZ, RZ, UR24 ;  /* 0x00000018ff087e24 */ /* 0x000fe4000f8e00ff */
[----:B------:R-:W-:Y:S01]  /*1400*/  IMAD.U32 R6, RZ, RZ, UR25 ;  /* 0x00000019ff067e24 */ /* 0x000fe2000f8e00ff */
[----:B------:R-:W-:Y:S01]  /*1410*/  IADD3.X R11, PT, PT, RZ, ~R10, RZ, P0, !PT ;  /* 0x8000000aff0b7210 */ /* 0x000fe200007fe4ff */
[----:B------:R-:W-:-:S04]  /*1420*/  IMAD.WIDE.U32 R18, R9, R8, R16 ;  /* 0x0000000809127225 */ /* 0x000fc800078e0010 */
[----:B------:R-:W-:-:S04]  /*1430*/  IMAD R11, R11, R8, RZ ;  /* 0x000000080b0b7224 */ /* 0x000fc800078e02ff */
[----:B------:R-:W-:-:S04]  /*1440*/  IMAD R11, R9, R6, R11 ;  /* 0x00000006090b7224 */ /* 0x000fc800078e020b */
[----:B------:R-:W-:Y:S02]  /*1450*/  IMAD.IADD R19, R11, 0x1, R19 ;  /* 0x000000010b137824 */ /* 0x000fe400078e0213 */
[----:B------:R-:W-:Y:S01]  /*1460*/  IMAD.MOV.U32 R11, RZ, RZ, R10 ;  /* 0x000000ffff0b7224 */ /* 0x000fe200078e000a */
[----:B------:R-:W-:-:S07]  /*1470*/  MOV R10, R7 ;  /* 0x00000007000a7202 */ /* 0x000fce0000000f00 */
.L_x_19:
[----:B------:R-:W-:Y:S05]  /*1480*/  BSYNC.RECONVERGENT B1 ;  /* 0x0000000000017941 */ /* 0x000fea0003800200 */
.L_x_17:
[----:B------:R-:W-:Y:S02]  /*1490*/  R2UR UR8, R14 ;  /* 0x000000000e0872ca */ /* 0x000fe400000e0000 */
[----:B------:R-:W-:Y:S02]  /*14a0*/  R2UR UR9, R15 ;  /* 0x000000000f0972ca */ /* 0x000fe400000e0000 */
[----:B------:R-:W-:-:S05]  /*14b0*/  IADD3 R24, P0, PT, R3, R26, RZ ;  /* 0x0000001a03187210 */ /* 0x000fca0007f1e0ff */
[----:B------:R-:W-:-:S06]  /*14c0*/  IMAD.X R25, R22, 0x1, R27, P0 ;  /* 0x0000000116197824 */ /* 0x000fcc00000e061b */
        /* <DEDUP_REMOVED lines=21> */
[----:B------:R-:W-:-:S05]  /*1620*/  HFMA2 R19, -RZ, RZ, 0, 0 ;  /* 0x00000000ff137431 */ /* 0x000fca00000001ff */
[----:B---3--:R-:W2:Y:S02]  /*1630*/  MUFU.RCP R9, R9 ;  /* 0x0000000900097308 */ /* 0x008ea40000001000 */
[----:B--2---:R-:W-:-:S06]  /*1640*/  IADD3 R11, PT, PT, R9, 0xffffffe, RZ ;  /* 0x0ffffffe090b7810 */ /* 0x004fcc0007ffe0ff */
[----:B------:R-:W2:Y:S02]  /*1650*/  F2I.FTZ.U32.TRUNC.NTZ R11, R11 ;  /* 0x0000000b000b7305 */ /* 0x000ea4000021f000 */
[----:B--2---:R-:W-:-:S04]  /*1660*/  IMAD.MOV R7, RZ, RZ, -R11 ;  /* 0x000000ffff077224 */ /* 0x004fc800078e0a0b */
[----:B------:R-:W-:-:S04]  /*1670*/  IMAD R7, R7, R8, RZ ;  /* 0x0000000807077224 */ /* 0x000fc800078e02ff */
[----:B------:R-:W-:-:S04]  /*1680*/  IMAD.HI.U32 R7, R11, R7, R10 ;  /* 0x000000070b077227 */ /* 0x000fc800078e000a */
[----:B------:R-:W-:Y:S02]  /*1690*/  IMAD.MOV.U32 R11, RZ, RZ, RZ ;  /* 0x000000ffff0b7224 */ /* 0x000fe400078e00ff */
[----:B------:R-:W-:-:S04]  /*16a0*/  IMAD.HI.U32 R10, R7, R16, RZ ;  /* 0x00000010070a7227 */ /* 0x000fc800078e00ff */
[----:B------:R-:W-:-:S04]  /*16b0*/  IMAD.MOV R7, RZ, RZ, -R10 ;  /* 0x000000ffff077224 */ /* 0x000fc800078e0a0a */
[----:B------:R-:W-:-:S05]  /*16c0*/  IMAD R7, R8, R7, R16 ;  /* 0x0000000708077224 */ /* 0x000fca00078e0210 */
[----:B------:R-:W-:-:S13]  /*16d0*/  ISETP.GE.U32.AND P0, PT, R7, R8, PT ;  /* 0x000000080700720c */ /* 0x000fda0003f06070 */
[----:B------:R-:W-:Y:S01]  /*16e0*/  @P0 IADD3 R7, PT, PT, R7, -R8, RZ ;  /* 0x8000000807070210 */ /* 0x000fe20007ffe0ff */
[----:B------:R-:W-:-:S03]  /*16f0*/  @P0 VIADD R10, R10, 0x1 ;  /* 0x000000010a0a0836 */ /* 0x000fc60000000000 */
[----:B------:R-:W-:-:S13]  /*1700*/  ISETP.GE.U32.AND P1, PT, R7, R8, PT ;  /* 0x000000080700720c */ /* 0x000fda0003f26070 */
[----:B------:R-:W-:Y:S01]  /*1710*/  @P1 VIADD R10, R10, 0x1 ;  /* 0x000000010a0a1836 */ /* 0x000fe20000000000 */
[----:B------:R-:W-:-:S05]  /*1720*/  @!P2 LOP3.LUT R10, RZ, R8, RZ, 0x33, !PT ;  /* 0x00000008ff0aa212 */ /* 0x000fca00078e33ff */
[----:B------:R-:W-:-:S04]  /*1730*/  IMAD.MOV R7, RZ, RZ, -R10 ;  /* 0x000000ffff077224 */ /* 0x000fc800078e0a0a */
[----:B------:R-:W-:Y:S01]  /*1740*/  IMAD R18, R8, R7, R16 ;  /* 0x0000000708127224 */ /* 0x000fe200078e0210 */
[----:B------:R-:W-:Y:S06]  /*1750*/  BRA `(.L_x_22) ;  /* 0x0000000000387947 */ /* 0x000fec0003800000 */
.L_x_21:
[----:B------:R-:W-:Y:S01]  /*1760*/  IMAD.MOV.U32 R21, RZ, RZ, R16 ;  /* 0x000000ffff157224 */ /* 0x000fe200078e0010 */
[----:B------:R-:W-:Y:S01]  /*1770*/  MOV R6, 0x17a0 ;  /* 0x000017a000067802 */ /* 0x000fe20000000f00 */
[----:B--2---:R-:W-:-:S07]  /*1780*/  IMAD.MOV.U32 R11, RZ, RZ, R17 ;  /* 0x000000ffff0b7224 */ /* 0x004fce00078e0011 */
[----:B01----:R-:W-:Y:S05]  /*1790*/  CALL.REL.NOINC `($__internal_0_$__cuda_sm20_div_s64) ;  /* 0x00000000008c7944 */ /* 0x003fea0003c00000 */
[----:B------:R-:W-:Y:S01]  /*17a0*/  IADD3 R9, P0, PT, RZ, -R7, RZ ;  /* 0x80000007ff097210 */ /* 0x000fe20007f1e0ff */
[----:B------:R-:W-:Y:S01]  /*17b0*/  IMAD.U32 R6, RZ, RZ, UR25 ;  /* 0x00000019ff067e24 */ /* 0x000fe2000f8e00ff */
[----:B------:R-:W-:-:S03]  /*17c0*/  MOV R8, UR24 ;  /* 0x0000001800087c02 */ /* 0x000fc60008000f00 */
[----:B------:R-:W-:Y:S02]  /*17d0*/  IMAD.X R11, RZ, RZ, ~R10, P0 ;  /* 0x000000ffff0b7224 */ /* 0x000fe400000e0e0a */
[----:B------:R-:W-:-:S04]  /*17e0*/  IMAD.WIDE.U32 R18, R9, R8, R16 ;  /* 0x0000000809127225 */ /* 0x000fc800078e0010 */
[----:B------:R-:W-:-:S04]  /*17f0*/  IMAD R11, R11, R8, RZ ;  /* 0x000000080b0b7224 */ /* 0x000fc800078e02ff */
[----:B------:R-:W-:-:S04]  /*1800*/  IMAD R11, R9, R6, R11 ;  /* 0x00000006090b7224 */ /* 0x000fc800078e020b */
[----:B------:R-:W-:Y:S01]  /*1810*/  IMAD.IADD R19, R11, 0x1, R19 ;  /* 0x000000010b137824 */ /* 0x000fe200078e0213 */
[----:B------:R-:W-:Y:S01]  /*1820*/  MOV R11, R10 ;  /* 0x0000000a000b7202 */ /* 0x000fe20000000f00 */
[----:B------:R-:W-:-:S07]  /*1830*/  IMAD.MOV.U32 R10, RZ, RZ, R7 ;  /* 0x000000ffff0a7224 */ /* 0x000fce00078e0007 */
.L_x_22:
[----:B------:R-:W-:Y:S05]  /*1840*/  BSYNC.RECONVERGENT B1 ;  /* 0x0000000000017941 */ /* 0x000fea0003800200 */
.L_x_20:
[----:B------:R-:W-:Y:S02]  /*1850*/  R2UR UR8, R14 ;  /* 0x000000000e0872ca */ /* 0x000fe400000e0000 */
[----:B------:R-:W-:Y:S02]  /*1860*/  R2UR UR9, R15 ;  /* 0x000000000f0972ca */ /* 0x000fe400000e0000 */
[----:B------:R-:W-:-:S05]  /*1870*/  IADD3 R20, P0, PT, R3, R24, RZ ;  /* 0x0000001803147210 */ /* 0x000fca0007f1e0ff */
[----:B------:R-:W-:-:S06]  /*1880*/  IMAD.X R21, R22, 0x1, R25, P0 ;  /* 0x0000000116157824 */ /* 0x000fcc00000e0619 */
[----:B------:R-:W2:Y:S01]  /*1890*/  LDG.E R7, desc[UR8][R20.64] ;  /* 0x0000000814077981 */ /* 0x000ea2000c1e1900 */
[----:B------:R-:W-:Y:S02]  /*18a0*/  LOP3.LUT R3, RZ, R10, RZ, 0x33, !PT ;  /* 0x0000000aff037212 */ /* 0x000fe400078e33ff */
[----:B------:R-:W-:Y:S02]  /*18b0*/  LOP3.LUT R9, RZ, R11, RZ, 0x33, !PT ;  /* 0x0000000bff097212 */ /* 0x000fe400078e33ff */
[----:B------:R-:W-:-:S04]  /*18c0*/  IADD3 R3, P0, PT, R3, UR14, RZ ;  /* 0x0000000e03037c10 */ /* 0x000fc8000ff1e0ff */
[----:B------:R-:W-:-:S05]  /*18d0*/  IADD3.X R9, PT, PT, R9, UR15, RZ, P0, !PT ;  /* 0x0000000f09097c10 */ /* 0x000fca00087fe4ff */
[-C--:B------:R-:W-:Y:S02]  /*18e0*/  IMAD R10, R9, R8.reuse, RZ ;  /* 0x00000008090a7224 */ /* 0x080fe400078e02ff */
[----:B------:R-:W-:-:S04]  /*18f0*/  IMAD.WIDE.U32 R8, R3, R8, R18 ;  /* 0x0000000803087225 */ /* 0x000fc800078e0012 */
[----:B------:R-:W-:Y:S01]  /*1900*/  IMAD R3, R3, R6, R10 ;  /* 0x0000000603037224 */ /* 0x000fe200078e020a */
[----:B------:R-:W-:-:S03]  /*1910*/  LEA R18, P0, R8, UR16, 0x2 ;  /* 0x0000001008127c11 */ /* 0x000fc6000f8010ff */
[----:B------:R-:W-:-:S05]  /*1920*/  IMAD.IADD R3, R9, 0x1, R3 ;  /* 0x0000000109037824 */ /* 0x000fca00078e0203 */
[----:B------:R-:W-:Y:S02]  /*1930*/  LEA.HI.X R19, R8, UR17, R3, 0x2, P0 ;  /* 0x0000001108137c11 */ /* 0x000fe400080f1403 */
[----:B------:R-:W-:-:S04]  /*1940*/  IADD3 R3, P0, PT, R2, R16, RZ ;  /* 0x0000001002037210 */ /* 0x000fc80007f1e0ff */
[----:B------:R-:W-:Y:S02]  /*1950*/  IADD3.X R11, PT, PT, RZ, R17, RZ, P0, !PT ;  /* 0x00000011ff0b7210 */ /* 0x000fe400007fe4ff */
[----:B------:R-:W-:-:S04]  /*1960*/  ISETP.GE.U32.AND P0, PT, R3, R12, PT ;  /* 0x0000000c0300720c */ /* 0x000fc80003f06070 */
[----:B------:R-:W-:Y:S01]  /*1970*/  ISETP.GE.AND.EX P0, PT, R11, R0, PT, P0 ;  /* 0x000000000b00720c */ /* 0x000fe20003f06300 */
[----:B--2---:R4:W-:-:S12]  /*1980*/  STG.E desc[UR8][R18.64], R7 ;  /* 0x0000000712007986 */ /* 0x0049d8000c101908 */
[----:B------:R-:W-:Y:S05]  /*1990*/  @!P0 BRA `(.L_x_23) ;  /* 0xfffffff000148947 */ /* 0x000fea000383ffff */
.L_x_1:
[----:B------:R-:W-:Y:S05]  /*19a0*/  BSYNC.RECONVERGENT B0 ;  /* 0x0000000000007941 */ /* 0x000fea0003800200 */
.L_x_0:
[----:B------:R-:W-:Y:S06]  /*19b0*/  BAR.SYNC.DEFER_BLOCKING 0x0 ;  /* 0x0000000000007b1d */ /* 0x000fec0000010000 */
[----:B------:R-:W-:Y:S05]  /*19c0*/  EXIT ;  /* 0x000000000000794d */ /* 0x000fea0003800000 */
        .weak           $__internal_0_$__cuda_sm20_div_s64
        .type           $__internal_0_$__cuda_sm20_div_s64,@function
        .size           $__internal_0_$__cuda_sm20_div_s64,($__internal_1_$__cuda_sm20_div_u64 - $__internal_0_$__cuda_sm20_div_s64)
$__internal_0_$__cuda_sm20_div_s64:
[-C--:B------:R-:W-:Y:S02]  /*19d0*/  IADD3 R18, P1, PT, RZ, -R4.reuse, RZ ;  /* 0x80000004ff127210 */ /* 0x080fe40007f3e0ff */
[----:B------:R-:W-:Y:S02]  /*19e0*/  ISETP.GE.AND P0, PT, R5, RZ, PT ;  /* 0x000000ff0500720c */ /* 0x000fe40003f06270 */
[----:B------:R-:W-:Y:S01]  /*19f0*/  ISETP.GE.AND P3, PT, R11, RZ, PT ;  /* 0x000000ff0b00720c */ /* 0x000fe20003f66270 */
[----:B------:R-:W-:Y:S01]  /*1a00*/  IMAD.X R7, RZ, RZ, ~R5, P1 ;  /* 0x000000ffff077224 */ /* 0x000fe200008e0e05 */
[----:B------:R-:W-:Y:S02]  /*1a10*/  SEL R18, R18, R4, !P0 ;  /* 0x0000000412127207 */ /* 0x000fe40004000000 */
[----:B------:R-:W-:Y:S02]  /*1a20*/  IADD3 R20, P4, PT, RZ, -R21, RZ ;  /* 0x80000015ff147210 */ /* 0x000fe40007f9e0ff */
[----:B------:R-:W-:-:S02]  /*1a30*/  SEL R19, R7, R5, !P0 ;  /* 0x0000000507137207 */ /* 0x000fc40004000000 */
[----:B------:R-:W-:Y:S02]  /*1a40*/  SEL R20, R20, R21, !P3 ;  /* 0x0000001514147207 */ /* 0x000fe40005800000 */
[----:B------:R-:W0:Y:S08]  /*1a50*/  I2F.U64.RP R7, R18 ;  /* 0x0000001200077312 */ /* 0x000e300000309000 */
[----:B0-----:R-:W0:Y:S02]  /*1a60*/  MUFU.RCP R7, R7 ;  /* 0x0000000700077308 */ /* 0x001e240000001000 */
[----:B0-----:R-:W-:-:S06]  /*1a70*/  VIADD R7, R7, 0x1ffffffe ;  /* 0x1ffffffe07077836 */ /* 0x001fcc0000000000 */
[----:B------:R-:W0:Y:S02]  /*1a80*/  F2I.U64.TRUNC R30, R7 ;  /* 0x00000007001e7311 */ /* 0x000e24000020d800 */
[----:B0-----:R-:W-:-:S04]  /*1a90*/  IMAD.WIDE.U32 R28, R30, R18, RZ ;  /* 0x000000121e1c7225 */ /* 0x001fc800078e00ff */
[C---:B------:R-:W-:Y:S01]  /*1aa0*/  IMAD R8, R30.reuse, R19, R29 ;  /* 0x000000131e087224 */ /* 0x040fe200078e021d */
[----:B------:R-:W-:Y:S02]  /*1ab0*/  IADD3 R9, P0, PT, RZ, -R28, RZ ;  /* 0x8000001cff097210 */ /* 0x000fe40007f1e0ff */
[----:B------:R-:W-:Y:S01]  /*1ac0*/  MOV R29, R30 ;  /* 0x0000001e001d7202 */ /* 0x000fe20000000f00 */
[----:B------:R-:W-:Y:S02]  /*1ad0*/  IMAD R8, R31, R18, R8 ;  /* 0x000000121f087224 */ /* 0x000fe400078e0208 */
[----:B------:R-:W-:-:S04]  /*1ae0*/  IMAD.HI.U32 R28, R30, R9, RZ ;  /* 0x000000091e1c7227 */ /* 0x000fc800078e00ff */
[----:B------:R-:W-:-:S04]  /*1af0*/  IMAD.X R8, RZ, RZ, ~R8, P0 ;  /* 0x000000ffff087224 */ /* 0x000fc800000e0e08 */
[----:B------:R-:W-:-:S04]  /*1b00*/  IMAD.WIDE.U32 R28, P0, R30, R8, R28 ;  /* 0x000000081e1c7225 */ /* 0x000fc8000780001c */
[C---:B------:R-:W-:Y:S02]  /*1b10*/  IMAD R7, R31.reuse, R8, RZ ;  /* 0x000000081f077224 */ /* 0x040fe400078e02ff */
[----:B------:R-:W-:-:S04]  /*1b20*/  IMAD.HI.U32 R9, P1, R31, R9, R28 ;  /* 0x000000091f097227 */ /* 0x000fc8000782001c */
[----:B------:R-:W-:Y:S01]  /*1b30*/  IMAD.HI.U32 R8, R31, R8, RZ ;  /* 0x000000081f087227 */ /* 0x000fe200078e00ff */
[----:B------:R-:W-:-:S03]  /*1b40*/  IADD3 R29, P2, PT, R7, R9, RZ ;  /* 0x00000009071d7210 */ /* 0x000fc60007f5e0ff */
[----:B------:R-:W-:Y:S02]  /*1b50*/  IMAD.X R7, R8, 0x1, R31, P0 ;  /* 0x0000000108077824 */ /* 0x000fe400000e061f */
[----:B------:R-:W-:-:S03]  /*1b60*/  IMAD.WIDE.U32 R8, R29, R18, RZ ;  /* 0x000000121d087225 */ /* 0x000fc600078e00ff */
[----:B------:R-:W-:Y:S01]  /*1b70*/  IADD3.X R7, PT, PT, RZ, RZ, R7, P2, P1 ;  /* 0x000000ffff077210 */ /* 0x000fe200017e2407 */
[----:B------:R-:W-:Y:S01]  /*1b80*/  IMAD R10, R29, R19, R9 ;  /* 0x000000131d0a7224 */ /* 0x000fe200078e0209 */
[----:B------:R-:W-:-:S03]  /*1b90*/  IADD3 R8, P0, PT, RZ, -R8, RZ ;  /* 0x80000008ff087210 */ /* 0x000fc60007f1e0ff */
        /* <DEDUP_REMOVED lines=8> */
[----:B------:R-:W-:Y:S01]  /*1c20*/  IMAD.X R8, RZ, RZ, ~R11, P4 ;  /* 0x000000ffff087224 */ /* 0x000fe200020e0e0b */
[----:B------:R-:W-:Y:S01]  /*1c30*/  IADD3.X R10, PT, PT, R10, R7, RZ, P0, !PT ;  /* 0x000000070a0a7210 */ /* 0x000fe200007fe4ff */
[----:B------:R-:W-:-:S03]  /*1c40*/  IMAD.HI.U32 R28, R9, R20, RZ ;  /* 0x00000014091c7227 */ /* 0x000fc600078e00ff */
[----:B------:R-:W-:Y:S01]  /*1c50*/  SEL R8, R8, R11, !P3 ;  /* 0x0000000b08087207 */ /* 0x000fe20005800000 */
[----:B------:R-:W-:-:S04]  /*1c60*/  IMAD.MOV.U32 R29, RZ, RZ, RZ ;  /* 0x000000ffff1d7224 */ /* 0x000fc800078e00ff */
[----:B------:R-:W-:Y:S01]  /*1c70*/  IMAD.WIDE.U32 R28, R9, R8, R28 ;  /* 0x00000008091c7225 */ /* 0x000fe200078e001c */
[----:B------:R-:W-:-:S05]  /*1c80*/  IADD3.X R9, PT, PT, RZ, RZ, R10, P2, P1 ;  /* 0x000000ffff097210 */ /* 0x000fca00017e240a */
[----:B------:R-:W-:-:S04]  /*1c90*/  IMAD.HI.U32 R10, P0, R9, R20, R28 ;  /* 0x00000014090a7227 */ /* 0x000fc8000780001c */
[CC--:B------:R-:W-:Y:S02]  /*1ca0*/  IMAD R7, R9.reuse, R8.reuse, RZ ;  /* 0x0000000809077224 */ /* 0x0c0fe400078e02ff */
[----:B------:R-:W-:-:S03]  /*1cb0*/  IMAD.HI.U32 R9, R9, R8, RZ ;  /* 0x0000000809097227 */ /* 0x000fc600078e00ff */
[----:B------:R-:W-:Y:S01]  /*1cc0*/  IADD3 R7, P1, PT, R7, R10, RZ ;  /* 0x0000000a07077210 */ /* 0x000fe20007f3e0ff */
[----:B------:R-:W-:-:S04]  /*1cd0*/  IMAD.X R9, RZ, RZ, R9, P0 ;  /* 0x000000ffff097224 */ /* 0x000fc800000e0609 */
[----:B------:R-:W-:Y:S01]  /*1ce0*/  IMAD.WIDE.U32 R28, R7, R18, RZ ;  /* 0x00000012071c7225 */ /* 0x000fe200078e00ff */
[----:B------:R-:W-:-:S03]  /*1cf0*/  IADD3.X R9, PT, PT, RZ, R9, RZ, P1, !PT ;  /* 0x00000009ff097210 */ /* 0x000fc60000ffe4ff */
[----:B------:R-:W-:Y:S01]  /*1d00*/  IMAD R10, R7, R19, R29 ;  /* 0x00000013070a7224 */ /* 0x000fe200078e021d */
[----:B------:R-:W-:-:S03]  /*1d10*/  IADD3 R20, P1, PT, -R28, R20, RZ ;  /* 0x000000141c147210 */ /* 0x000fc60007f3e1ff */
[-C--:B------:R-:W-:Y:S01]  /*1d20*/  IMAD R10, R9, R18.reuse, R10 ;  /* 0x00000012090a7224 */ /* 0x080fe200078e020a */
[----:B------:R-:W-:-:S03]  /*1d30*/  ISETP.GE.U32.AND P0, PT, R20, R18, PT ;  /* 0x000000121400720c */ /* 0x000fc60003f06070 */
[----:B------:R-:W-:Y:S01]  /*1d40*/  IMAD.X R8, R8, 0x1, ~R10, P1 ;  /* 0x0000000108087824 */ /* 0x000fe200008e0e0a */
[----:B------:R-:W-:Y:S02]  /*1d50*/  IADD3 R21, P1, PT, R20, -R18, RZ ;  /* 0x8000001214157210 */ /* 0x000fe40007f3e0ff */
[----:B------:R-:W-:Y:S02]  /*1d60*/  IADD3 R10, P2, PT, R7, 0x1, RZ ;  /* 0x00000001070a7810 */ /* 0x000fe40007f5e0ff */
[----:B------:R-:W-:-:S04]  /*1d70*/  ISETP.GE.U32.AND.EX P0, PT, R8, R19, PT, P0 ;  /* 0x000000130800720c */ /* 0x000fc80003f06100 */
[----:B------:R-:W-:Y:S01]  /*1d80*/  SEL R20, R21, R20, P0 ;  /* 0x0000001415147207 */ /* 0x000fe20000000000 */
[----:B------:R-:W-:Y:S01]  /*1d90*/  IMAD.X R21, R8, 0x1, ~R19, P1 ;  /* 0x0000000108157824 */ /* 0x000fe200008e0e13 */
[----:B------:R-:W-:Y:S02]  /*1da0*/  SEL R10, R10, R7, P0 ;  /* 0x000000070a0a7207 */ /* 0x000fe40000000000 */
[-C--:B------:R-:W-:Y:S02]  /*1db0*/  IADD3.X R7, PT, PT, RZ, R9.reuse, RZ, P2, !PT ;  /* 0x00000009ff077210 */ /* 0x080fe400017fe4ff */
[----:B------:R-:W-:Y:S02]  /*1dc0*/  SEL R21, R21, R8, P0 ;  /* 0x0000000815157207 */ /* 0x000fe40000000000 */
[----:B------:R-:W-:Y:S02]  /*1dd0*/  ISETP.GE.U32.AND P1, PT, R20, R18, PT ;  /* 0x000000121400720c */ /* 0x000fe40003f26070 */
[----:B------:R-:W-:-:S02]  /*1de0*/  SEL R7, R7, R9, P0 ;  /* 0x0000000907077207 */ /* 0x000fc40000000000 */
[----:B------:R-:W-:Y:S02]  /*1df0*/  IADD3 R8, P2, PT, R10, 0x1, RZ ;  /* 0x000000010a087810 */ /* 0x000fe40007f5e0ff */
[----:B------:R-:W-:-:S03]  /*1e00*/  ISETP.GE.U32.AND.EX P0, PT, R21, R19, PT, P1 ;  /* 0x000000131500720c */ /* 0x000fc60003f06110 */
[----:B------:R-:W-:Y:S01]  /*1e10*/  IMAD.X R9, RZ, RZ, R7, P2 ;  /* 0x000000ffff097224 */ /* 0x000fe200010e0607 */
[----:B------:R-:W-:Y:S02]  /*1e20*/  SEL R8, R8, R10, P0 ;  /* 0x0000000a08087207 */ /* 0x000fe40000000000 */
[----:B------:R-:W-:Y:S02]  /*1e30*/  LOP3.LUT R10, R5, R11, RZ, 0x3c, !PT ;  /* 0x0000000b050a7212 */ /* 0x000fe400078e3cff */
[----:B------:R-:W-:Y:S02]  /*1e40*/  SEL R9, R9, R7, P0 ;  /* 0x0000000709097207 */ /* 0x000fe40000000000 */
[-C--:B------:R-:W-:Y:S02]  /*1e50*/  IADD3 R7, P2, PT, RZ, -R8.reuse, RZ ;  /* 0x80000008ff077210 */ /* 0x080fe40007f5e0ff */
[----:B------:R-:W-:Y:S02]  /*1e60*/  ISETP.GE.AND P1, PT, R10, RZ, PT ;  /* 0x000000ff0a00720c */ /* 0x000fe40003f26270 */
[----:B------:R-:W-:Y:S01]  /*1e70*/  ISETP.NE.U32.AND P0, PT, R4, RZ, PT ;  /* 0x000000ff0400720c */ /* 0x000fe20003f05070 */
[----:B------:R-:W-:Y:S01]  /*1e80*/  IMAD.X R10, RZ, RZ, ~R9, P2 ;  /* 0x000000ffff0a7224 */ /* 0x000fe200010e0e09 */
[----:B------:R-:W-:-:S02]  /*1e90*/  SEL R7, R7, R8, !P1 ;  /* 0x0000000807077207 */ /* 0x000fc40004800000 */
[----:B------:R-:W-:Y:S02]  /*1ea0*/  MOV R8, R6 ;  /* 0x0000000600087202 */ /* 0x000fe40000000f00 */
[----:B------:R-:W-:Y:S01]  /*1eb0*/  SEL R10, R10, R9, !P1 ;  /* 0x000000090a0a7207 */ /* 0x000fe20004800000 */
[----:B------:R-:W-:Y:S01]  /*1ec0*/  IMAD.MOV.U32 R9, RZ, RZ, 0x0 ;  /* 0x00000000ff097424 */ /* 0x000fe200078e00ff */
[----:B------:R-:W-:-:S04]  /*1ed0*/  ISETP.NE.AND.EX P0, PT, R5, RZ, PT, P0 ;  /* 0x000000ff0500720c */ /* 0x000fc80003f05300 */
[----:B------:R-:W-:Y:S02]  /*1ee0*/  SEL R7, R7, 0xffffffff, P0 ;  /* 0xffffffff07077807 */ /* 0x000fe40000000000 */
[----:B------:R-:W-:Y:S01]  /*1ef0*/  SEL R10, R10, 0xffffffff, P0 ;  /* 0xffffffff0a0a7807 */ /* 0x000fe20000000000 */
[----:B------:R-:W-:Y:S06]  /*1f00*/  RET.REL.NODEC R8 `(_Z12transmissionPfS_ll) ;  /* 0xffffffe0083c7950 */ /* 0x000fec0003c3ffff */
        .weak           $__internal_1_$__cuda_sm20_div_u64
        .type           $__internal_1_$__cuda_sm20_div_u64,@function
        .size           $__internal_1_$__cuda_sm20_div_u64,(.L_x_26 - $__internal_1_$__cuda_sm20_div_u64)
$__internal_1_$__cuda_sm20_div_u64:
[----:B------:R-:W-:Y:S02]  /*1f10*/  HFMA2 R19, -RZ, RZ, 0, 0 ;  /* 0x00000000ff137431 */ /* 0x000fe400000001ff */
[----:B------:R-:W-:-:S04]  /*1f20*/  IMAD.MOV.U32 R18, RZ, RZ, R2 ;  /* 0x000000ffff127224 */ /* 0x000fc800078e0002 */
[----:B------:R-:W0:Y:S08]  /*1f30*/  I2F.U64.RP R6, R18 ;  /* 0x0000001200067312 */ /* 0x000e300000309000 */
[----:B0-----:R-:W0:Y:S02]  /*1f40*/  MUFU.RCP R6, R6 ;  /* 0x0000000600067308 */ /* 0x001e240000001000 */
[----:B0-----:R-:W-:-:S06]  /*1f50*/  VIADD R8, R6, 0x1ffffffe ;  /* 0x1ffffffe06087836 */ /* 0x001fcc0000000000 */
[----:B------:R-:W0:Y:S02]  /*1f60*/  F2I.U64.TRUNC R8, R8 ;  /* 0x0000000800087311 */ /* 0x000e24000020d800 */
[----:B0-----:R-:W-:-:S04]  /*1f70*/  IMAD.WIDE.U32 R14, R8, R2, RZ ;  /* 0x00000002080e7225 */ /* 0x001fc800078e00ff */
[----:B------:R-:W-:Y:S01]  /*1f80*/  IMAD R15, R9, R2, R15 ;  /* 0x00000002090f7224 */ /* 0x000fe200078e020f */
[----:B------:R-:W-:-:S05]  /*1f90*/  IADD3 R17, P0, PT, RZ, -R14, RZ ;  /* 0x8000000eff117210 */ /* 0x000fca0007f1e0ff */
[----:B------:R-:W-:-:S04]  /*1fa0*/  IMAD.HI.U32 R14, R8, R17, RZ ;  /* 0x00000011080e7227 */ /* 0x000fc800078e00ff */
[----:B------:R-:W-:Y:S01]  /*1fb0*/  IMAD.X R21, RZ, RZ, ~R15, P0 ;  /* 0x000000ffff157224 */ /* 0x000fe200000e0e0f */
[----:B------:R-:W-:-:S03]  /*1fc0*/  MOV R15, R8 ;  /* 0x00000008000f7202 */ /* 0x000fc60000000f00 */
[-C--:B------:R-:W-:Y:S02]  /*1fd0*/  IMAD R19, R9, R21.reuse, RZ ;  /* 0x0000001509137224 */ /* 0x080fe400078e02ff */
[----:B------:R-:W-:-:S04]  /*1fe0*/  IMAD.WIDE.U32 R14, P0, R8, R21, R14 ;  /* 0x00000015080e7225 */ /* 0x000fc8000780000e */
[----:B------:R-:W-:-:S04]  /*1ff0*/  IMAD.HI.U32 R21, R9, R21, RZ ;  /* 0x0000001509157227 */ /* 0x000fc800078e00ff */
[----:B------:R-:W-:-:S04]  /*2000*/  IMAD.HI.U32 R14, P1, R9, R17, R14 ;  /* 0x00000011090e7227 */ /* 0x000fc8000782000e */
[----:B------:R-:W-:Y:S01]  /*2010*/  IMAD.X R6, R21, 0x1, R9, P0 ;  /* 0x0000000115067824 */ /* 0x000fe200000e0609 */
[----:B------:R-:W-:-:S04]  /*2020*/  IADD3 R15, P2, PT, R19, R14, RZ ;  /* 0x0000000e130f7210 */ /* 0x000fc80007f5e0ff */
[----:B------:R-:W-:Y:S01]  /*2030*/  IADD3.X R17, PT, PT, RZ, RZ, R6, P2, P1 ;  /* 0x000000ffff117210 */ /* 0x000fe200017e2406 */
[----:B------:R-:W-:-:S03]  /*2040*/  IMAD.WIDE.U32 R8, R15, R2, RZ ;  /* 0x000000020f087225 */ /* 0x000fc600078e00ff */
[----:B------:R-:W-:Y:S01]  /*2050*/  IADD3 R19, P0, PT, RZ, -R8, RZ ;  /* 0x80000008ff137210 */ /* 0x000fe20007f1e0ff */
[----:B------:R-:W-:-:S04]  /*2060*/  IMAD R8, R17, R2, R9 ;  /* 0x0000000211087224 */ /* 0x000fc800078e0209 */
[----:B------:R-:W-:-:S04]  /*2070*/  IMAD.HI.U32 R14, R15, R19, RZ ;  /* 0x000000130f0e7227 */ /* 0x000fc800078e00ff */
[----:B------:R-:W-:-:S04]  /*2080*/  IMAD.X R8, RZ, RZ, ~R8, P0 ;  /* 0x000000ffff087224 */ /* 0x000fc800000e0e08 */
[----:B------:R-:W-:-:S04]  /*2090*/  IMAD.WIDE.U32 R14, P0, R15, R8, R14 ;  /* 0x000000080f0e7225 */ /* 0x000fc8000780000e */
[C---:B------:R-:W-:Y:S02]  /*20a0*/  IMAD R9, R17.reuse, R8, RZ ;  /* 0x0000000811097224 */ /* 0x040fe400078e02ff */
[----:B------:R-:W-:-:S04]  /*20b0*/  IMAD.HI.U32 R6, P1, R17, R19, R14 ;  /* 0x0000001311067227 */ /* 0x000fc8000782000e */
[----:B------:R-:W-:Y:S01]  /*20c0*/  IMAD.HI.U32 R8, R17, R8, RZ ;  /* 0x0000000811087227 */ /* 0x000fe200078e00ff */
[----:B------:R-:W-:-:S03]  /*20d0*/  IADD3 R6, P2, PT, R9, R6, RZ ;  /* 0x0000000609067210 */ /* 0x000fc60007f5e0ff */
[----:B------:R-:W-:Y:S01]  /*20e0*/  IMAD.MOV.U32 R9, RZ, RZ, RZ ;  /* 0x000000ffff097224 */ /* 0x000fe200078e00ff */
[----:B------:R-:W-:Y:S01]  /*20f0*/  IADD3.X R17, PT, PT, R8, R17, RZ, P0, !PT ;  /* 0x0000001108117210 */ /* 0x000fe200007fe4ff */
[----:B------:R-:W-:-:S03]  /*2100*/  IMAD.HI.U32 R8, R6, R7, RZ ;  /* 0x0000000706087227 */ /* 0x000fc600078e00ff */
[----:B------:R-:W-:Y:S01]  /*2110*/  IADD3.X R10, PT, PT, RZ, RZ, R17, P2, P1 ;  /* 0x000000ffff0a7210 */ /* 0x000fe200017e2411 */
[----:B------:R-:W-:-:S04]  /*2120*/  IMAD.WIDE.U32 R8, R6, R5, R8 ;  /* 0x0000000506087225 */ /* 0x000fc800078e0008 */
[C---:B------:R-:W-:Y:S02]  /*2130*/  IMAD R15, R10.reuse, R5, RZ ;  /* 0x000000050a0f7224 */ /* 0x040fe400078e02ff */
[----:B------:R-:W-:-:S04]  /*2140*/  IMAD.HI.U32 R8, P0, R10, R7, R8 ;  /* 0x000000070a087227 */ /* 0x000fc80007800008 */
[----:B------:R-:W-:Y:S01]  /*2150*/  IMAD.HI.U32 R6, R10, R5, RZ ;  /* 0x000000050a067227 */ /* 0x000fe200078e00ff */
[----:B------:R-:W-:-:S03]  /*2160*/  IADD3 R15, P1, PT, R15, R8, RZ ;  /* 0x000000080f0f7210 */ /* 0x000fc60007f3e0ff */
[----:B------:R-:W-:Y:S02]  /*2170*/  IMAD.X R6, RZ, RZ, R6, P0 ;  /* 0x000000ffff067224 */ /* 0x000fe400000e0606 */
[----:B------:R-:W-:-:S03]  /*2180*/  IMAD.WIDE.U32 R8, R15, R2, RZ ;  /* 0x000000020f087225 */ /* 0x000fc600078e00ff */
[----:B------:R-:W-:-:S05]  /*2190*/  IADD3.X R17, PT, PT, RZ, R6, RZ, P1, !PT ;  /* 0x00000006ff117210 */ /* 0x000fca0000ffe4ff */
[----:B------:R-:W-:Y:S01]  /*21a0*/  IMAD R6, R17, R2, R9 ;  /* 0x0000000211067224 */ /* 0x000fe200078e0209 */
[----:B------:R-:W-:-:S05]  /*21b0*/  IADD3 R9, P0, PT, -R8, R7, RZ ;  /* 0x0000000708097210 */ /* 0x000fca0007f1e1ff */
[----:B------:R-:W-:Y:S01]  /*21c0*/  IMAD.X R10, R5, 0x1, ~R6, P0 ;  /* 0x00000001050a7824 */ /* 0x000fe200000e0e06 */
[----:B------:R-:W-:Y:S02]  /*21d0*/  ISETP.GE.U32.AND P0, PT, R9, R2, PT ;  /* 0x000000020900720c */ /* 0x000fe40003f06070 */
[----:B------:R-:W-:Y:S02]  /*21e0*/  IADD3 R6, P2, PT, R15, 0x1, RZ ;  /* 0x000000010f067810 */ /* 0x000fe40007f5e0ff */
[-C--:B------:R-:W-:Y:S02]  /*21f0*/  IADD3 R5, P1, PT, -R2, R9.reuse, RZ ;  /* 0x0000000902057210 */ /* 0x080fe40007f3e1ff */
[C---:B------:R-:W-:Y:S01]  /*2200*/  ISETP.GE.U32.AND.EX P0, PT, R10.reuse, RZ, PT, P0 ;  /* 0x000000ff0a00720c */ /* 0x040fe20003f06100 */
[----:B------:R-:W-:Y:S01]  /*2210*/  IMAD.X R8, RZ, RZ, R17, P2 ;  /* 0x000000ffff087224 */ /* 0x000fe200010e0611 */
[----:B------:R-:W-:Y:S02]  /*2220*/  IADD3.X R7, PT, PT, R10, -0x1, RZ, P1, !PT ;  /* 0xffffffff0a077810 */ /* 0x000fe40000ffe4ff */
[----:B------:R-:W-:-:S02]  /*2230*/  SEL R5, R5, R9, P0 ;  /* 0x0000000905057207 */ /* 0x000fc40000000000 */
[----:B------:R-:W-:Y:S02]  /*2240*/  SEL R15, R6, R15, P0 ;  /* 0x0000000f060f7207 */ /* 0x000fe40000000000 */
[----:B------:R-:W-:Y:S02]  /*2250*/  SEL R7, R7, R10, P0 ;  /* 0x0000000a07077207 */ /* 0x000fe40000000000 */
[----:B------:R-:W-:Y:S02]  /*2260*/  SEL R8, R8, R17, P0 ;  /* 0x0000001108087207 */ /* 0x000fe40000000000 */
[----:B------:R-:W-:Y:S01]  /*2270*/  ISETP.GE.U32.AND P0, PT, R5, R2, PT ;  /* 0x000000020500720c */ /* 0x000fe20003f06070 */
[----:B------:R-:W-:Y:S01]  /*2280*/  IMAD.MOV.U32 R5, RZ, RZ, 0x0 ;  /* 0x00000000ff057424 */ /* 0x000fe200078e00ff */
[----:B------:R-:W-:Y:S02]  /*2290*/  IADD3 R6, P2, PT, R15, 0x1, RZ ;  /* 0x000000010f067810 */ /* 0x000fe40007f5e0ff */
[----:B------:R-:W-:-:S02]  /*22a0*/  ISETP.GE.U32.AND.EX P0, PT, R7, RZ, PT, P0 ;  /* 0x000000ff0700720c */ /* 0x000fc40003f06100 */
[----:B------:R-:W-:Y:S02]  /*22b0*/  ISETP.NE.U32.AND P1, PT, R2, RZ, PT ;  /* 0x000000ff0200720c */ /* 0x000fe40003f25070 */
[-C--:B------:R-:W-:Y:S02]  /*22c0*/  IADD3.X R7, PT, PT, RZ, R8.reuse, RZ, P2, !PT ;  /* 0x00000008ff077210 */ /* 0x080fe400017fe4ff */
[----:B------:R-:W-:Y:S02]  /*22d0*/  ISETP.NE.AND.EX P1, PT, RZ, RZ, PT, P1 ;  /* 0x000000ffff00720c */ /* 0x000fe40003f25310 */
[----:B------:R-:W-:Y:S02]  /*22e0*/  SEL R6, R6, R15, P0 ;  /* 0x0000000f06067207 */ /* 0x000fe40000000000 */
[----:B------:R-:W-:Y:S02]  /*22f0*/  SEL R7, R7, R8, P0 ;  /* 0x0000000807077207 */ /* 0x000fe40000000000 */
[----:B------:R-:W-:-:S02]  /*2300*/  SEL R6, R6, 0xffffffff, P1 ;  /* 0xffffffff06067807 */ /* 0x000fc40000800000 */
[----:B------:R-:W-:Y:S01]  /*2310*/  SEL R7, R7, 0xffffffff, P1 ;  /* 0xffffffff07077807 */ /* 0x000fe20000800000 */
[----:B------:R-:W-:Y:S06]  /*2320*/  RET.REL.NODEC R4 `(_Z12transmissionPfS_ll) ;  /* 0xffffffdc04347950 */ /* 0x000fec0003c3ffff */
.L_x_24:
[----:B------:R-:W-:-:S00]  /*2330*/  BRA `(.L_x_24) ;  /* 0xfffffffc00fc7947 */ /* 0x000fc0000383ffff */
[----:B------:R-:W-:-:S00]  /*2340*/  NOP ;  /* 0x0000000000007918 */ /* 0x000fc00000000000 */
        /* <DEDUP_REMOVED lines=11> */
.L_x_26:


//--------------------- .nv.shared.reserved.0     --------------------------
	.section	.nv.shared.reserved.0,"aw",@nobits
	.weak		__nv_reservedSMEM_offset_0_alias
	.size		__nv_reservedSMEM_offset_0_alias, 0, 64
	.other		__nv_reservedSMEM_offset_0_alias,@"STO_CUDA_RESERVED_SHARED STV_DEFAULT"
__nv_reservedSMEM_offset_0_alias:
	.zero		0
	.zero		64


//--------------------- .nv.constant0._Z12transmissionPfS_ll --------------------------
	.section	.nv.constant0._Z12transmissionPfS_ll,"a",@progbits
	.sectionflags	@""
	.align	4
.nv.constant0._Z12transmissionPfS_ll:
	.zero		928


//--------------------- SYMBOLS --------------------------

	.type		.nv.reservedSmem.offset0,@object
	.size		.nv.reservedSmem.offset0,0x4
